	.target	sm_90a

	.elftype	@"ET_EXEC"


//--------------------- .note.nv.tkinfo           --------------------------
	.section	.note.nv.tkinfo,"",@"SHT_NOTE"
	.sectionflags	@"SHF_NOTE_NV_TKINFO"
	.tkinfo
        /*0018*/ 	.word	0x00000002
        /*0030*/ 	.string	""
        /*0030*/ 	.string	"ptxas"
        /*0030*/ 	.string	"Cuda compilation tools, release 13.0, V13.0.88"
        /*0030*/ 	.string	"Build cuda_13.0.r13.0/compiler.36424714_0"
        /*0030*/ 	.string	"-arch sm_90a -m 64 "



//--------------------- .note.nv.cuinfo           --------------------------
	.section	.note.nv.cuinfo,"",@"SHT_NOTE"
	.sectionflags	@"SHF_NOTE_NV_CUINFO"
        /*0018*/ 	.short	0x0002
        /*001a*/ 	.short	0x005a
        /*001c*/ 	.short	0x0082
	.zero		2


//--------------------- .nv.info                  --------------------------
	.section	.nv.info,"",@"SHT_CUDA_INFO"
	.align	4


	//----- nvinfo : EIATTR_REGCOUNT
	.align		4
        /*0000*/ 	.byte	0x04, 0x2f
        /*0002*/ 	.short	(.L_15 - .L_14)
	.align		4
.L_14:
        /*0004*/ 	.word	index@(_ZN7cutlass13device_kernelINS_4gemm6kernel13GemmUniversalIN4cute5tupleIJiiiiEEENS1_10collective13CollectiveMmaINS1_34MainloopSm90TmaGmmaWarpSpecializedILi4ENS5_IJNS4_1CILi8EEENSA_ILi1EEESC_EEENS1_32KernelTmaWarpSpecializedPingpongEEENS5_IJNSA_ILi64EEENSA_ILi128EEESH_EEENS_10bfloat16_tENS5_IJlSC_lEEESJ_SK_NS4_8TiledMMAINS4_8MMA_AtomIJNS4_4SM904GMMA28MMA_64x128x16_F32BF16BF16_SSILNSO_5MajorE0ELSQ_0ELNSO_7ScaleInE1ELSR_1EEEEEENS4_6LayoutINS5_IJSC_SC_SC_EEENS5_IJNSA_ILi0EEESW_SW_EEEEENS5_IJNS4_10UnderscoreESZ_SZ_EEEEENS4_13SM90_TMA_LOADENS4_14ComposedLayoutINS4_7SwizzleILi3ELi4ELi3EEENS4_18smem_ptr_flag_bitsILi16EEENSU_INS5_IJSB_SG_EEENS5_IJSG_SC_EEEEEEEvNS4_8identityENS4_23SM90_TMA_LOAD_MULTICASTES1B_vS1C_EENS_8epilogue10collective6detail29Sm90TmaWarpSpecializedAdapterINS1G_15DefaultEpilogueISJ_SK_SK_NS1F_6thread17LinearCombinationISJ_Li1EffLNS1K_9ScaleType4KindE0ELNS_15FloatRoundStyleE2ESJ_EENS1_15EpilogueDefaultEEEEEvvEEEEvNT_6ParamsE)
        /*0008*/ 	.word	0x000000a8


	//----- nvinfo : EIATTR_FRAME_SIZE
	.align		4
.L_15:
        /*000c*/ 	.byte	0x04, 0x11
        /*000e*/ 	.short	(.L_17 - .L_16)
	.align		4
.L_16:
        /*0010*/ 	.word	index@(_ZN7cutlass13device_kernelINS_4gemm6kernel13GemmUniversalIN4cute5tupleIJiiiiEEENS1_10collective13CollectiveMmaINS1_34MainloopSm90TmaGmmaWarpSpecializedILi4ENS5_IJNS4_1CILi8EEENSA_ILi1EEESC_EEENS1_32KernelTmaWarpSpecializedPingpongEEENS5_IJNSA_ILi64EEENSA_ILi128EEESH_EEENS_10bfloat16_tENS5_IJlSC_lEEESJ_SK_NS4_8TiledMMAINS4_8MMA_AtomIJNS4_4SM904GMMA28MMA_64x128x16_F32BF16BF16_SSILNSO_5MajorE0ELSQ_0ELNSO_7ScaleInE1ELSR_1EEEEEENS4_6LayoutINS5_IJSC_SC_SC_EEENS5_IJNSA_ILi0EEESW_SW_EEEEENS5_IJNS4_10UnderscoreESZ_SZ_EEEEENS4_13SM90_TMA_LOADENS4_14ComposedLayoutINS4_7SwizzleILi3ELi4ELi3EEENS4_18smem_ptr_flag_bitsILi16EEENSU_INS5_IJSB_SG_EEENS5_IJSG_SC_EEEEEEEvNS4_8identityENS4_23SM90_TMA_LOAD_MULTICASTES1B_vS1C_EENS_8epilogue10collective6detail29Sm90TmaWarpSpecializedAdapterINS1G_15DefaultEpilogueISJ_SK_SK_NS1F_6thread17LinearCombinationISJ_Li1EffLNS1K_9ScaleType4KindE0ELNS_15FloatRoundStyleE2ESJ_EENS1_15EpilogueDefaultEEEEEvvEEEEvNT_6ParamsE)
        /*0014*/ 	.word	0x00000000


	//----- nvinfo : EIATTR_MIN_STACK_SIZE
	.align		4
.L_17:
        /*0018*/ 	.byte	0x04, 0x12
        /*001a*/ 	.short	(.L_19 - .L_18)
	.align		4
.L_18:
        /*001c*/ 	.word	index@(_ZN7cutlass13device_kernelINS_4gemm6kernel13GemmUniversalIN4cute5tupleIJiiiiEEENS1_10collective13CollectiveMmaINS1_34MainloopSm90TmaGmmaWarpSpecializedILi4ENS5_IJNS4_1CILi8EEENSA_ILi1EEESC_EEENS1_32KernelTmaWarpSpecializedPingpongEEENS5_IJNSA_ILi64EEENSA_ILi128EEESH_EEENS_10bfloat16_tENS5_IJlSC_lEEESJ_SK_NS4_8TiledMMAINS4_8MMA_AtomIJNS4_4SM904GMMA28MMA_64x128x16_F32BF16BF16_SSILNSO_5MajorE0ELSQ_0ELNSO_7ScaleInE1ELSR_1EEEEEENS4_6LayoutINS5_IJSC_SC_SC_EEENS5_IJNSA_ILi0EEESW_SW_EEEEENS5_IJNS4_10UnderscoreESZ_SZ_EEEEENS4_13SM90_TMA_LOADENS4_14ComposedLayoutINS4_7SwizzleILi3ELi4ELi3EEENS4_18smem_ptr_flag_bitsILi16EEENSU_INS5_IJSB_SG_EEENS5_IJSG_SC_EEEEEEEvNS4_8identityENS4_23SM90_TMA_LOAD_MULTICASTES1B_vS1C_EENS_8epilogue10collective6detail29Sm90TmaWarpSpecializedAdapterINS1G_15DefaultEpilogueISJ_SK_SK_NS1F_6thread17LinearCombinationISJ_Li1EffLNS1K_9ScaleType4KindE0ELNS_15FloatRoundStyleE2ESJ_EENS1_15EpilogueDefaultEEEEEvvEEEEvNT_6ParamsE)
        /*0020*/ 	.word	0x00000000
.L_19:


//--------------------- .nv.compat                --------------------------
	.section	.nv.compat,"",@"SHT_CUDA_COMPAT_INFO"
	.align	4
        /*0000*/ 	.byte	0x02, 0x09, 0x01, 0x00, 0x02, 0x02, 0x04, 0x00, 0x02, 0x05, 0x05, 0x00, 0x03, 0x07, 0x01, 0x01
        /*0010*/ 	.byte	0x02, 0x03, 0x01, 0x00, 0x02, 0x06, 0x01, 0x00, 0x04, 0x0b, 0x08, 0x00, 0x00, 0x00, 0x00, 0x00
        /*0020*/ 	.byte	0x00, 0x00, 0x00, 0x00


//--------------------- .nv.info._ZN7cutlass13device_kernelINS_4gemm6kernel13GemmUniversalIN4cute5tupleIJiiiiEEENS1_10collective13CollectiveMmaINS1_34MainloopSm90TmaGmmaWarpSpecializedILi4ENS5_IJNS4_1CILi8EEENSA_ILi1EEESC_EEENS1_32KernelTmaWarpSpecializedPingpongEEENS5_IJNSA_ILi64EEENSA_ILi128EEESH_EEENS_10bfloat16_tENS5_IJlSC_lEEESJ_SK_NS4_8TiledMMAINS4_8MMA_AtomIJNS4_4SM904GMMA28MMA_64x128x16_F32BF16BF16_SSILNSO_5MajorE0ELSQ_0ELNSO_7ScaleInE1ELSR_1EEEEEENS4_6LayoutINS5_IJSC_SC_SC_EEENS5_IJNSA_ILi0EEESW_SW_EEEEENS5_IJNS4_10UnderscoreESZ_SZ_EEEEENS4_13SM90_TMA_LOADENS4_14ComposedLayoutINS4_7SwizzleILi3ELi4ELi3EEENS4_18smem_ptr_flag_bitsILi16EEENSU_INS5_IJSB_SG_EEENS5_IJSG_SC_EEEEEEEvNS4_8identityENS4_23SM90_TMA_LOAD_MULTICASTES1B_vS1C_EENS_8epilogue10collective6detail29Sm90TmaWarpSpecializedAdapterINS1G_15DefaultEpilogueISJ_SK_SK_NS1F_6thread17LinearCombinationISJ_Li1EffLNS1K_9ScaleType4KindE0ELNS_15FloatRoundStyleE2ESJ_EENS1_15EpilogueDefaultEEEEEvvEEEEvNT_6ParamsE --------------------------
	.section	.nv.info._ZN7cutlass13device_kernelINS_4gemm6kernel13GemmUniversalIN4cute5tupleIJiiiiEEENS1_10collective13CollectiveMmaINS1_34MainloopSm90TmaGmmaWarpSpecializedILi4ENS5_IJNS4_1CILi8EEENSA_ILi1EEESC_EEENS1_32KernelTmaWarpSpecializedPingpongEEENS5_IJNSA_ILi64EEENSA_ILi128EEESH_EEENS_10bfloat16_tENS5_IJlSC_lEEESJ_SK_NS4_8TiledMMAINS4_8MMA_AtomIJNS4_4SM904GMMA28MMA_64x128x16_F32BF16BF16_SSILNSO_5MajorE0ELSQ_0ELNSO_7ScaleInE1ELSR_1EEEEEENS4_6LayoutINS5_IJSC_SC_SC_EEENS5_IJNSA_ILi0EEESW_SW_EEEEENS5_IJNS4_10UnderscoreESZ_SZ_EEEEENS4_13SM90_TMA_LOADENS4_14ComposedLayoutINS4_7SwizzleILi3ELi4ELi3EEENS4_18smem_ptr_flag_bitsILi16EEENSU_INS5_IJSB_SG_EEENS5_IJSG_SC_EEEEEEEvNS4_8identityENS4_23SM90_TMA_LOAD_MULTICASTES1B_vS1C_EENS_8epilogue10collective6detail29Sm90TmaWarpSpecializedAdapterINS1G_15DefaultEpilogueISJ_SK_SK_NS1F_6thread17LinearCombinationISJ_Li1EffLNS1K_9ScaleType4KindE0ELNS_15FloatRoundStyleE2ESJ_EENS1_15EpilogueDefaultEEEEEvvEEEEvNT_6ParamsE,"",@"SHT_CUDA_INFO"
	.sectionflags	@""
	.align	4


	//----- nvinfo : EIATTR_CUDA_API_VERSION
	.align		4
        /*0000*/ 	.byte	0x04, 0x37
        /*0002*/ 	.short	(.L_21 - .L_20)
.L_20:
        /*0004*/ 	.word	0x00000082


	//----- nvinfo : EIATTR_KPARAM_INFO
	.align		4
.L_21:
        /*0008*/ 	.byte	0x04, 0x17
        /*000a*/ 	.short	(.L_23 - .L_22)
.L_22:
        /*000c*/ 	.word	0x00000000
        /*0010*/ 	.short	0x0000
        /*0012*/ 	.short	0x0070
        /*0014*/ 	.byte	0x00, 0xf0, 0x01, 0x10


	//----- nvinfo : EIATTR_SPARSE_MMA_MASK
	.align		4
.L_23:
        /*0018*/ 	.byte	0x03, 0x50
        /*001a*/ 	.short	0x0000


	//----- nvinfo : EIATTR_MAXREG_COUNT
	.align		4
        /*001c*/ 	.byte	0x03, 0x1b
        /*001e*/ 	.short	0x00a8


	//----- nvinfo : EIATTR_NUM_BARRIERS
	.align		4
        /*0020*/ 	.byte	0x02, 0x4c
        /*0022*/ 	.byte	0x01
	.zero		1


	//----- nvinfo : EIATTR_EXTERNS
	.align		4
        /*0024*/ 	.byte	0x04, 0x0f
        /*0026*/ 	.short	(.L_25 - .L_24)


	//   ....[0]....
	.align		4
.L_24:
        /*0028*/ 	.word	index@(__assertfail)


	//----- nvinfo : EIATTR_MERCURY_ISA_VERSION
	.align		4
.L_25:
        /*002c*/ 	.byte	0x03, 0x5f
        /*002e*/ 	.short	0x0101


	//----- nvinfo : EIATTR_INT_WARP_WIDE_INSTR_OFFSETS
	.align		4
        /*0030*/ 	.byte	0x04, 0x31
        /*0032*/ 	.short	(.L_27 - .L_26)


	//   ....[0]....
.L_26:
        /*0034*/ 	.word	0x00000600


	//   ....[1]....
        /*0038*/ 	.word	0x00000640


	//   ....[2]....
        /*003c*/ 	.word	0x00000670


	//   ....[3]....
        /*0040*/ 	.word	0x00000680


	//   ....[4]....
        /*0044*/ 	.word	0x000006d0


	//   ....[5]....
        /*0048*/ 	.word	0x000006e0


	//   ....[6]....
        /*004c*/ 	.word	0x00000800


	//   ....[7]....
        /*0050*/ 	.word	0x00000810


	//   ....[8]....
        /*0054*/ 	.word	0x000025a0


	//----- nvinfo : EIATTR_COOP_GROUP_MASK_REGIDS
	.align		4
.L_27:
        /*0058*/ 	.byte	0x04, 0x29
        /*005a*/ 	.short	(.L_29 - .L_28)


	//   ....[0]....
.L_28:
        /*005c*/ 	.word	0xffffffff


	//   ....[1]....
        /*0060*/ 	.word	0xffffffff


	//   ....[2]....
        /*0064*/ 	.word	0xffffffff


	//   ....[3]....
        /*0068*/ 	.word	0xffffffff


	//   ....[4]....
        /*006c*/ 	.word	0xffffffff


	//   ....[5]....
        /*0070*/ 	.word	0xffffffff


	//   ....[6]....
        /*0074*/ 	.word	0xffffffff


	//----- nvinfo : EIATTR_COOP_GROUP_INSTR_OFFSETS
	.align		4
.L_29:
        /*0078*/ 	.byte	0x04, 0x28
        /*007a*/ 	.short	(.L_31 - .L_30)


	//   ....[0]....
.L_30:
        /*007c*/ 	.word	0x00000060


	//   ....[1]....
        /*0080*/ 	.word	0x00000080


	//   ....[2]....
        /*0084*/ 	.word	0x00000180


	//   ....[3]....
        /*0088*/ 	.word	0x000003d0


	//   ....[4]....
        /*008c*/ 	.word	0x00000410


	//   ....[5]....
        /*0090*/ 	.word	0x00000530


	//   ....[6]....
        /*0094*/ 	.word	0x00000980


	//----- nvinfo : EIATTR_REG_RECONFIG
	.align		4
.L_31:
        /*0098*/ 	.byte	0x01, 0x54
	.zero		2


	//----- nvinfo : EIATTR_SYSCALL_OFFSETS
	.align		4
        /*009c*/ 	.byte	0x04, 0x46
        /*009e*/ 	.short	(.L_33 - .L_32)


	//   ....[0]....
.L_32:
        /*00a0*/ 	.word	0x000019b0


	//----- nvinfo : EIATTR_MBARRIER_INSTR_OFFSETS
	.align		4
.L_33:
        /*00a4*/ 	.byte	0x04, 0x39
        /*00a6*/ 	.short	(.L_35 - .L_34)


	//   ....[0]....
.L_34:
        /*00a8*/ 	.word	0x00000330
        /*00ac*/ 	.word	0x000000ff
        /*00b0*/ 	.word	0x00000000
        /*00b4*/ 	.short	0x0100
        /*00b6*/ 	.byte	0x07
	.zero		1


	//   ....[1]....
        /*00b8*/ 	.word	0x00000340
        /*00bc*/ 	.word	0x000000ff
        /*00c0*/ 	.word	0x00000020
        /*00c4*/ 	.short	0x0100
        /*00c6*/ 	.byte	0x07
	.zero		1


	//   ....[2]....
        /*00c8*/ 	.word	0x00000350
        /*00cc*/ 	.word	0x000000ff
        /*00d0*/ 	.word	0x00000008
        /*00d4*/ 	.short	0x0100
        /*00d6*/ 	.byte	0x07
	.zero		1


	//   ....[3]....
        /*00d8*/ 	.word	0x00000360
        /*00dc*/ 	.word	0x000000ff
        /*00e0*/ 	.word	0x00000028
        /*00e4*/ 	.short	0x0100
        /*00e6*/ 	.byte	0x07
	.zero		1


	//   ....[4]....
        /*00e8*/ 	.word	0x00000370
        /*00ec*/ 	.word	0x000000ff
        /*00f0*/ 	.word	0x00000010
        /*00f4*/ 	.short	0x0100
        /*00f6*/ 	.byte	0x07
	.zero		1


	//   ....[5]....
        /*00f8*/ 	.word	0x00000380
        /*00fc*/ 	.word	0x000000ff
        /*0100*/ 	.word	0x00000030
        /*0104*/ 	.short	0x0100
        /*0106*/ 	.byte	0x07
	.zero		1


	//   ....[6]....
        /*0108*/ 	.word	0x00000390
        /*010c*/ 	.word	0x000000ff
        /*0110*/ 	.word	0x00000018
        /*0114*/ 	.short	0x0100
        /*0116*/ 	.byte	0x07
	.zero		1


	//   ....[7]....
        /*0118*/ 	.word	0x000003a0
        /*011c*/ 	.word	0x000000ff
        /*0120*/ 	.word	0x00000038
        /*0124*/ 	.short	0x0100
        /*0126*/ 	.byte	0x07
	.zero		1


	//   ....[8]....
        /*0128*/ 	.word	0x00000860
        /*012c*/ 	.word	0x000000ff
        /*0130*/ 	.word	0x00000070
        /*0134*/ 	.short	0x0100
        /*0136*/ 	.byte	0x0c
	.zero		1


	//   ....[9]....
        /*0138*/ 	.word	0x000008a0
        /*013c*/ 	.word	0x000000ff
        /*0140*/ 	.word	0x00000078
        /*0144*/ 	.short	0x0100
        /*0146*/ 	.byte	0x0c
	.zero		1


	//   ....[10]....
        /*0148*/ 	.word	0x000008d0
        /*014c*/ 	.word	0x000000ff
        /*0150*/ 	.word	0x00000050
        /*0154*/ 	.short	0x0100
        /*0156*/ 	.byte	0x0d
	.zero		1


	//   ....[11]....
        /*0158*/ 	.word	0x00000910
        /*015c*/ 	.word	0x000000ff
        /*0160*/ 	.word	0x00000058
        /*0164*/ 	.short	0x0100
        /*0166*/ 	.byte	0x0d
	.zero		1


	//   ....[12]....
        /*0168*/ 	.word	0x00000920
        /*016c*/ 	.word	0x000000ff
        /*0170*/ 	.word	0x00000060
        /*0174*/ 	.short	0x0100
        /*0176*/ 	.byte	0x0d
	.zero		1


	//   ....[13]....
        /*0178*/ 	.word	0x00000930
        /*017c*/ 	.word	0x000000ff
        /*0180*/ 	.word	0x00000068
        /*0184*/ 	.short	0x0100
        /*0186*/ 	.byte	0x0d
	.zero		1


	//   ....[14]....
        /*0188*/ 	.word	0x00001870
        /*018c*/ 	.word	0x00000061
        /*0190*/ 	.word	0xfffffff8
        /*0194*/ 	.short	0x010a
        /*0196*/ 	.byte	0x3f
	.zero		1


	//   ....[15]....
        /*0198*/ 	.word	0x00001a40
        /*019c*/ 	.word	0x00000003
        /*01a0*/ 	.word	0x00000000
        /*01a4*/ 	.short	0x010a
        /*01a6*/ 	.byte	0x3f
	.zero		1


	//   ....[16]....
        /*01a8*/ 	.word	0x00001aa0
        /*01ac*/ 	.word	0x00000003
        /*01b0*/ 	.word	0x00000000
        /*01b4*/ 	.short	0x010a
        /*01b6*/ 	.byte	0x3f
	.zero		1


	//   ....[17]....
        /*01b8*/ 	.word	0x00001fc0
        /*01bc*/ 	.word	0x000000ff
        /*01c0*/ 	.word	0x00000000
        /*01c4*/ 	.short	0x010a
        /*01c6*/ 	.byte	0x04
	.zero		1


	//   ....[18]....
        /*01c8*/ 	.word	0x00002000
        /*01cc*/ 	.word	0x000000ff
        /*01d0*/ 	.word	0x00000000
        /*01d4*/ 	.short	0x010a
        /*01d6*/ 	.byte	0x04
	.zero		1


	//   ....[19]....
        /*01d8*/ 	.word	0x00002430
        /*01dc*/ 	.word	0x00000005
        /*01e0*/ 	.word	0x00000000
        /*01e4*/ 	.short	0x0101
        /*01e6*/ 	.byte	0x3f
	.zero		1


	//   ....[20]....
        /*01e8*/ 	.word	0x00002530
        /*01ec*/ 	.word	0x00000065
        /*01f0*/ 	.word	0x00000000
        /*01f4*/ 	.short	0x0101
        /*01f6*/ 	.byte	0x32
	.zero		1


	//   ....[21]....
        /*01f8*/ 	.word	0x00002620
        /*01fc*/ 	.word	0x00000003
        /*0200*/ 	.word	0x00000000
        /*0204*/ 	.short	0x0101
        /*0206*/ 	.byte	0x3f
	.zero		1


	//   ....[22]....
        /*0208*/ 	.word	0x00002680
        /*020c*/ 	.word	0x00000061
        /*0210*/ 	.word	0x00000008
        /*0214*/ 	.short	0x010a
        /*0216*/ 	.byte	0x3f
	.zero		1


	//   ....[23]....
        /*0218*/ 	.word	0x00006780
        /*021c*/ 	.word	0x00000062
        /*0220*/ 	.word	0x00000000
        /*0224*/ 	.short	0x0101
        /*0226*/ 	.byte	0x32
	.zero		1


	//   ....[24]....
        /*0228*/ 	.word	0x000071d0
        /*022c*/ 	.word	0x00000007
        /*0230*/ 	.word	0x00000020
        /*0234*/ 	.short	0x010a
        /*0236*/ 	.byte	0x3f
	.zero		1


	//   ....[25]....
        /*0238*/ 	.word	0x00007660
        /*023c*/ 	.word	0x00000003
        /*0240*/ 	.word	0x00000078
        /*0244*/ 	.short	0x0101
        /*0246*/ 	.byte	0x3f
	.zero		1


	//   ....[26]....
        /*0248*/ 	.word	0x00007dd0
        /*024c*/ 	.word	0x00000007
        /*0250*/ 	.word	0x00000000
        /*0254*/ 	.short	0x010a
        /*0256*/ 	.byte	0x3f
	.zero		1


	//   ....[27]....
        /*0258*/ 	.word	0x00007e50
        /*025c*/ 	.word	0x00000009
        /*0260*/ 	.word	0x00000000
        /*0264*/ 	.short	0x010a
        /*0266*/ 	.byte	0x3f
	.zero		1


	//   ....[28]....
        /*0268*/ 	.word	0x00007ee0
        /*026c*/ 	.word	0x00000006
        /*0270*/ 	.word	0x00000000
        /*0274*/ 	.short	0x010a
        /*0276*/ 	.byte	0x3f
	.zero		1


	//   ....[29]....
        /*0278*/ 	.word	0x00007f70
        /*027c*/ 	.word	0x00000003
        /*0280*/ 	.word	0x00000000
        /*0284*/ 	.short	0x010a
        /*0286*/ 	.byte	0x3f
	.zero		1


	//   ....[30]....
        /*0288*/ 	.word	0x00007fd0
        /*028c*/ 	.word	0x00000061
        /*0290*/ 	.word	0xfffffff8
        /*0294*/ 	.short	0x010a
        /*0296*/ 	.byte	0x3f
	.zero		1


	//   ....[31]....
        /*0298*/ 	.word	0x00008020
        /*029c*/ 	.word	0x00000003
        /*02a0*/ 	.word	0x00000000
        /*02a4*/ 	.short	0x010a
        /*02a6*/ 	.byte	0x3f
	.zero		1


	//   ....[32]....
        /*02a8*/ 	.word	0x00008080
        /*02ac*/ 	.word	0x00000005
        /*02b0*/ 	.word	0x00000000
        /*02b4*/ 	.short	0x010a
        /*02b6*/ 	.byte	0x3f
	.zero		1


	//   ....[33]....
        /*02b8*/ 	.word	0x000080d0
        /*02bc*/ 	.word	0x00000061
        /*02c0*/ 	.word	0x00000008
        /*02c4*/ 	.short	0x010a
        /*02c6*/ 	.byte	0x3f
	.zero		1


	//   ....[34]....
        /*02c8*/ 	.word	0x000081a0
        /*02cc*/ 	.word	0x00000007
        /*02d0*/ 	.word	0x00000020
        /*02d4*/ 	.short	0x010a
        /*02d6*/ 	.byte	0x3f
	.zero		1


	//   ....[35]....
        /*02d8*/ 	.word	0x00008270
        /*02dc*/ 	.word	0x00000007
        /*02e0*/ 	.word	0x00000000
        /*02e4*/ 	.short	0x010a
        /*02e6*/ 	.byte	0x3f
	.zero		1


	//   ....[36]....
        /*02e8*/ 	.word	0x000082c0
        /*02ec*/ 	.word	0x00000009
        /*02f0*/ 	.word	0x00000000
        /*02f4*/ 	.short	0x010a
        /*02f6*/ 	.byte	0x3f
	.zero		1


	//   ....[37]....
        /*02f8*/ 	.word	0x00008310
        /*02fc*/ 	.word	0x00000006
        /*0300*/ 	.word	0x00000000
        /*0304*/ 	.short	0x010a
        /*0306*/ 	.byte	0x3f
	.zero		1


	//----- nvinfo : EIATTR_NUM_MBARRIERS
	.align		4
.L_35:
        /*0308*/ 	.byte	0x03, 0x38
        /*030a*/ 	.short	0x000e


	//----- nvinfo : EIATTR_EXIT_INSTR_OFFSETS
	.align		4
        /*030c*/ 	.byte	0x04, 0x1c
        /*030e*/ 	.short	(.L_37 - .L_36)


	//   ....[0]....
.L_36:
        /*0310*/ 	.word	0x00001490


	//   ....[1]....
        /*0314*/ 	.word	0x000014f0


	//   ....[2]....
        /*0318*/ 	.word	0x00006ec0


	//   ....[3]....
        /*031c*/ 	.word	0x00006ef0


	//   ....[4]....
        /*0320*/ 	.word	0x00007fc0


	//----- nvinfo : EIATTR_MAX_THREADS
	.align		4
.L_37:
        /*0324*/ 	.byte	0x04, 0x05
        /*0326*/ 	.short	(.L_39 - .L_38)
.L_38:
        /*0328*/ 	.word	0x00000180
        /*032c*/ 	.word	0x00000001
        /*0330*/ 	.word	0x00000001


	//----- nvinfo : EIATTR_CRS_STACK_SIZE
	.align		4
.L_39:
        /*0334*/ 	.byte	0x04, 0x1e
        /*0336*/ 	.short	(.L_41 - .L_40)
.L_40:
        /*0338*/ 	.word	0x00000000


	//----- nvinfo : EIATTR_CBANK_PARAM_SIZE
	.align		4
.L_41:
        /*033c*/ 	.byte	0x03, 0x19
        /*033e*/ 	.short	0x0470


	//----- nvinfo : EIATTR_PARAM_CBANK
	.align		4
        /*0340*/ 	.byte	0x04, 0x0a
        /*0342*/ 	.short	(.L_43 - .L_42)
	.align		4
.L_42:
        /*0344*/ 	.word	index@(.nv.constant0._ZN7cutlass13device_kernelINS_4gemm6kernel13GemmUniversalIN4cute5tupleIJiiiiEEENS1_10collective13CollectiveMmaINS1_34MainloopSm90TmaGmmaWarpSpecializedILi4ENS5_IJNS4_1CILi8EEENSA_ILi1EEESC_EEENS1_32KernelTmaWarpSpecializedPingpongEEENS5_IJNSA_ILi64EEENSA_ILi128EEESH_EEENS_10bfloat16_tENS5_IJlSC_lEEESJ_SK_NS4_8TiledMMAINS4_8MMA_AtomIJNS4_4SM904GMMA28MMA_64x128x16_F32BF16BF16_SSILNSO_5MajorE0ELSQ_0ELNSO_7ScaleInE1ELSR_1EEEEEENS4_6LayoutINS5_IJSC_SC_SC_EEENS5_IJNSA_ILi0EEESW_SW_EEEEENS5_IJNS4_10UnderscoreESZ_SZ_EEEEENS4_13SM90_TMA_LOADENS4_14ComposedLayoutINS4_7SwizzleILi3ELi4ELi3EEENS4_18smem_ptr_flag_bitsILi16EEENSU_INS5_IJSB_SG_EEENS5_IJSG_SC_EEEEEEEvNS4_8identityENS4_23SM90_TMA_LOAD_MULTICASTES1B_vS1C_EENS_8epilogue10collective6detail29Sm90TmaWarpSpecializedAdapterINS1G_15DefaultEpilogueISJ_SK_SK_NS1F_6thread17LinearCombinationISJ_Li1EffLNS1K_9ScaleType4KindE0ELNS_15FloatRoundStyleE2ESJ_EENS1_15EpilogueDefaultEEEEEvvEEEEvNT_6ParamsE)
        /*0348*/ 	.short	0x0210
        /*034a*/ 	.short	0x0470


	//----- nvinfo : EIATTR_SW_WAR
	.align		4
.L_43:
        /*034c*/ 	.byte	0x04, 0x36
        /*034e*/ 	.short	(.L_45 - .L_44)
.L_44:
        /*0350*/ 	.word	0x00000008
.L_45:


//--------------------- .nv.callgraph             --------------------------
	.section	.nv.callgraph,"",@"SHT_CUDA_CALLGRAPH"
	.align	4
	.sectionentsize	8
	.align		4
        /*0000*/ 	.word	0x00000000
	.align		4
        /*0004*/ 	.word	0xffffffff
	.align		4
        /*0008*/ 	.word	index@(_ZN7cutlass13device_kernelINS_4gemm6kernel13GemmUniversalIN4cute5tupleIJiiiiEEENS1_10collective13CollectiveMmaINS1_34MainloopSm90TmaGmmaWarpSpecializedILi4ENS5_IJNS4_1CILi8EEENSA_ILi1EEESC_EEENS1_32KernelTmaWarpSpecializedPingpongEEENS5_IJNSA_ILi64EEENSA_ILi128EEESH_EEENS_10bfloat16_tENS5_IJlSC_lEEESJ_SK_NS4_8TiledMMAINS4_8MMA_AtomIJNS4_4SM904GMMA28MMA_64x128x16_F32BF16BF16_SSILNSO_5MajorE0ELSQ_0ELNSO_7ScaleInE1ELSR_1EEEEEENS4_6LayoutINS5_IJSC_SC_SC_EEENS5_IJNSA_ILi0EEESW_SW_EEEEENS5_IJNS4_10UnderscoreESZ_SZ_EEEEENS4_13SM90_TMA_LOADENS4_14ComposedLayoutINS4_7SwizzleILi3ELi4ELi3EEENS4_18smem_ptr_flag_bitsILi16EEENSU_INS5_IJSB_SG_EEENS5_IJSG_SC_EEEEEEEvNS4_8identityENS4_23SM90_TMA_LOAD_MULTICASTES1B_vS1C_EENS_8epilogue10collective6detail29Sm90TmaWarpSpecializedAdapterINS1G_15DefaultEpilogueISJ_SK_SK_NS1F_6thread17LinearCombinationISJ_Li1EffLNS1K_9ScaleType4KindE0ELNS_15FloatRoundStyleE2ESJ_EENS1_15EpilogueDefaultEEEEEvvEEEEvNT_6ParamsE)
	.align		4
        /*000c*/ 	.word	index@(__assertfail)
	.align		4
        /*0010*/ 	.word	0x00000000
	.align		4
        /*0014*/ 	.word	0xfffffffe
	.align		4
        /*0018*/ 	.word	0x00000000
	.align		4
        /*001c*/ 	.word	0xfffffffd
	.align		4
        /*0020*/ 	.word	0x00000000
	.align		4
        /*0024*/ 	.word	0xfffffffc


//--------------------- .nv.constant4             --------------------------
	.section	.nv.constant4,"a",@progbits
	.align	8
	.align		8
.nv.constant4:
        /*0000*/ 	.dword	__assertfail
	.align		8
        /*0008*/ 	.dword	__unnamed_1
	.align		8
        /*0010*/ 	.dword	_ZN40_INTERNAL_3f002858_4_k_cu_673dc4c8_242004cuda3std3__45__cpo5beginE
	.align		8
        /*0018*/ 	.dword	_ZN40_INTERNAL_3f002858_4_k_cu_673dc4c8_242004cuda3std3__45__cpo3endE
	.align		8
        /*0020*/ 	.dword	_ZN40_INTERNAL_3f002858_4_k_cu_673dc4c8_242004cuda3std3__45__cpo6cbeginE
	.align		8
        /*0028*/ 	.dword	_ZN40_INTERNAL_3f002858_4_k_cu_673dc4c8_242004cuda3std3__45__cpo4cendE
	.align		8
        /*0030*/ 	.dword	_ZN40_INTERNAL_3f002858_4_k_cu_673dc4c8_242004cuda3std3__442_GLOBAL__N__3f002858_4_k_cu_673dc4c8_242006ignoreE
	.align		8
        /*0038*/ 	.dword	_ZN40_INTERNAL_3f002858_4_k_cu_673dc4c8_242004cuda3std3__419piecewise_constructE
	.align		8
        /*0040*/ 	.dword	_ZN40_INTERNAL_3f002858_4_k_cu_673dc4c8_242004cuda3std3__48in_placeE
	.align		8
        /*0048*/ 	.dword	_ZN40_INTERNAL_3f002858_4_k_cu_673dc4c8_242004cuda3std6ranges3__45__cpo4swapE
	.align		8
        /*0050*/ 	.dword	_ZN40_INTERNAL_3f002858_4_k_cu_673dc4c8_242004cuda3std6ranges3__45__cpo9iter_moveE
	.align		8
        /*0058*/ 	.dword	_ZN40_INTERNAL_3f002858_4_k_cu_673dc4c8_242004cute7productE
	.align		8
        /*0060*/ 	.dword	_ZN40_INTERNAL_3f002858_4_k_cu_673dc4c8_242004cute1_E
	.align		8
        /*0068*/ 	.dword	$str$22
	.align		8
        /*0070*/ 	.dword	$str$23


//--------------------- .text._ZN7cutlass13device_kernelINS_4gemm6kernel13GemmUniversalIN4cute5tupleIJiiiiEEENS1_10collective13CollectiveMmaINS1_34MainloopSm90TmaGmmaWarpSpecializedILi4ENS5_IJNS4_1CILi8EEENSA_ILi1EEESC_EEENS1_32KernelTmaWarpSpecializedPingpongEEENS5_IJNSA_ILi64EEENSA_ILi128EEESH_EEENS_10bfloat16_tENS5_IJlSC_lEEESJ_SK_NS4_8TiledMMAINS4_8MMA_AtomIJNS4_4SM904GMMA28MMA_64x128x16_F32BF16BF16_SSILNSO_5MajorE0ELSQ_0ELNSO_7ScaleInE1ELSR_1EEEEEENS4_6LayoutINS5_IJSC_SC_SC_EEENS5_IJNSA_ILi0EEESW_SW_EEEEENS5_IJNS4_10UnderscoreESZ_SZ_EEEEENS4_13SM90_TMA_LOADENS4_14ComposedLayoutINS4_7SwizzleILi3ELi4ELi3EEENS4_18smem_ptr_flag_bitsILi16EEENSU_INS5_IJSB_SG_EEENS5_IJSG_SC_EEEEEEEvNS4_8identityENS4_23SM90_TMA_LOAD_MULTICASTES1B_vS1C_EENS_8epilogue10collective6detail29Sm90TmaWarpSpecializedAdapterINS1G_15DefaultEpilogueISJ_SK_SK_NS1F_6thread17LinearCombinationISJ_Li1EffLNS1K_9ScaleType4KindE0ELNS_15FloatRoundStyleE2ESJ_EENS1_15EpilogueDefaultEEEEEvvEEEEvNT_6ParamsE --------------------------
	.section	.text._ZN7cutlass13device_kernelINS_4gemm6kernel13GemmUniversalIN4cute5tupleIJiiiiEEENS1_10collective13CollectiveMmaINS1_34MainloopSm90TmaGmmaWarpSpecializedILi4ENS5_IJNS4_1CILi8EEENSA_ILi1EEESC_EEENS1_32KernelTmaWarpSpecializedPingpongEEENS5_IJNSA_ILi64EEENSA_ILi128EEESH_EEENS_10bfloat16_tENS5_IJlSC_lEEESJ_SK_NS4_8TiledMMAINS4_8MMA_AtomIJNS4_4SM904GMMA28MMA_64x128x16_F32BF16BF16_SSILNSO_5MajorE0ELSQ_0ELNSO_7ScaleInE1ELSR_1EEEEEENS4_6LayoutINS5_IJSC_SC_SC_EEENS5_IJNSA_ILi0EEESW_SW_EEEEENS5_IJNS4_10UnderscoreESZ_SZ_EEEEENS4_13SM90_TMA_LOADENS4_14ComposedLayoutINS4_7SwizzleILi3ELi4ELi3EEENS4_18smem_ptr_flag_bitsILi16EEENSU_INS5_IJSB_SG_EEENS5_IJSG_SC_EEEEEEEvNS4_8identityENS4_23SM90_TMA_LOAD_MULTICASTES1B_vS1C_EENS_8epilogue10collective6detail29Sm90TmaWarpSpecializedAdapterINS1G_15DefaultEpilogueISJ_SK_SK_NS1F_6thread17LinearCombinationISJ_Li1EffLNS1K_9ScaleType4KindE0ELNS_15FloatRoundStyleE2ESJ_EENS1_15EpilogueDefaultEEEEEvvEEEEvNT_6ParamsE,"ax",@progbits
	.align	128
.text._ZN7cutlass13device_kernelINS_4gemm6kernel13GemmUniversalIN4cute5tupleIJiiiiEEENS1_10collective13CollectiveMmaINS1_34MainloopSm90TmaGmmaWarpSpecializedILi4ENS5_IJNS4_1CILi8EEENSA_ILi1EEESC_EEENS1_32KernelTmaWarpSpecializedPingpongEEENS5_IJNSA_ILi64EEENSA_ILi128EEESH_EEENS_10bfloat16_tENS5_IJlSC_lEEESJ_SK_NS4_8TiledMMAINS4_8MMA_AtomIJNS4_4SM904GMMA28MMA_64x128x16_F32BF16BF16_SSILNSO_5MajorE0ELSQ_0ELNSO_7ScaleInE1ELSR_1EEEEEENS4_6LayoutINS5_IJSC_SC_SC_EEENS5_IJNSA_ILi0EEESW_SW_EEEEENS5_IJNS4_10UnderscoreESZ_SZ_EEEEENS4_13SM90_TMA_LOADENS4_14ComposedLayoutINS4_7SwizzleILi3ELi4ELi3EEENS4_18smem_ptr_flag_bitsILi16EEENSU_INS5_IJSB_SG_EEENS5_IJSG_SC_EEEEEEEvNS4_8identityENS4_23SM90_TMA_LOAD_MULTICASTES1B_vS1C_EENS_8epilogue10collective6detail29Sm90TmaWarpSpecializedAdapterINS1G_15DefaultEpilogueISJ_SK_SK_NS1F_6thread17LinearCombinationISJ_Li1EffLNS1K_9ScaleType4KindE0ELNS_15FloatRoundStyleE2ESJ_EENS1_15EpilogueDefaultEEEEEvvEEEEvNT_6ParamsE:
        .type           _ZN7cutlass13device_kernelINS_4gemm6kernel13GemmUniversalIN4cute5tupleIJiiiiEEENS1_10collective13CollectiveMmaINS1_34MainloopSm90TmaGmmaWarpSpecializedILi4ENS5_IJNS4_1CILi8EEENSA_ILi1EEESC_EEENS1_32KernelTmaWarpSpecializedPingpongEEENS5_IJNSA_ILi64EEENSA_ILi128EEESH_EEENS_10bfloat16_tENS5_IJlSC_lEEESJ_SK_NS4_8TiledMMAINS4_8MMA_AtomIJNS4_4SM904GMMA28MMA_64x128x16_F32BF16BF16_SSILNSO_5MajorE0ELSQ_0ELNSO_7ScaleInE1ELSR_1EEEEEENS4_6LayoutINS5_IJSC_SC_SC_EEENS5_IJNSA_ILi0EEESW_SW_EEEEENS5_IJNS4_10UnderscoreESZ_SZ_EEEEENS4_13SM90_TMA_LOADENS4_14ComposedLayoutINS4_7SwizzleILi3ELi4ELi3EEENS4_18smem_ptr_flag_bitsILi16EEENSU_INS5_IJSB_SG_EEENS5_IJSG_SC_EEEEEEEvNS4_8identityENS4_23SM90_TMA_LOAD_MULTICASTES1B_vS1C_EENS_8epilogue10collective6detail29Sm90TmaWarpSpecializedAdapterINS1G_15DefaultEpilogueISJ_SK_SK_NS1F_6thread17LinearCombinationISJ_Li1EffLNS1K_9ScaleType4KindE0ELNS_15FloatRoundStyleE2ESJ_EENS1_15EpilogueDefaultEEEEEvvEEEEvNT_6ParamsE,@function
        .size           _ZN7cutlass13device_kernelINS_4gemm6kernel13GemmUniversalIN4cute5tupleIJiiiiEEENS1_10collective13CollectiveMmaINS1_34MainloopSm90TmaGmmaWarpSpecializedILi4ENS5_IJNS4_1CILi8EEENSA_ILi1EEESC_EEENS1_32KernelTmaWarpSpecializedPingpongEEENS5_IJNSA_ILi64EEENSA_ILi128EEESH_EEENS_10bfloat16_tENS5_IJlSC_lEEESJ_SK_NS4_8TiledMMAINS4_8MMA_AtomIJNS4_4SM904GMMA28MMA_64x128x16_F32BF16BF16_SSILNSO_5MajorE0ELSQ_0ELNSO_7ScaleInE1ELSR_1EEEEEENS4_6LayoutINS5_IJSC_SC_SC_EEENS5_IJNSA_ILi0EEESW_SW_EEEEENS5_IJNS4_10UnderscoreESZ_SZ_EEEEENS4_13SM90_TMA_LOADENS4_14ComposedLayoutINS4_7SwizzleILi3ELi4ELi3EEENS4_18smem_ptr_flag_bitsILi16EEENSU_INS5_IJSB_SG_EEENS5_IJSG_SC_EEEEEEEvNS4_8identityENS4_23SM90_TMA_LOAD_MULTICASTES1B_vS1C_EENS_8epilogue10collective6detail29Sm90TmaWarpSpecializedAdapterINS1G_15DefaultEpilogueISJ_SK_SK_NS1F_6thread17LinearCombinationISJ_Li1EffLNS1K_9ScaleType4KindE0ELNS_15FloatRoundStyleE2ESJ_EENS1_15EpilogueDefaultEEEEEvvEEEEvNT_6ParamsE,(.L_x_200 - _ZN7cutlass13device_kernelINS_4gemm6kernel13GemmUniversalIN4cute5tupleIJiiiiEEENS1_10collective13CollectiveMmaINS1_34MainloopSm90TmaGmmaWarpSpecializedILi4ENS5_IJNS4_1CILi8EEENSA_ILi1EEESC_EEENS1_32KernelTmaWarpSpecializedPingpongEEENS5_IJNSA_ILi64EEENSA_ILi128EEESH_EEENS_10bfloat16_tENS5_IJlSC_lEEESJ_SK_NS4_8TiledMMAINS4_8MMA_AtomIJNS4_4SM904GMMA28MMA_64x128x16_F32BF16BF16_SSILNSO_5MajorE0ELSQ_0ELNSO_7ScaleInE1ELSR_1EEEEEENS4_6LayoutINS5_IJSC_SC_SC_EEENS5_IJNSA_ILi0EEESW_SW_EEEEENS5_IJNS4_10UnderscoreESZ_SZ_EEEEENS4_13SM90_TMA_LOADENS4_14ComposedLayoutINS4_7SwizzleILi3ELi4ELi3EEENS4_18smem_ptr_flag_bitsILi16EEENSU_INS5_IJSB_SG_EEENS5_IJSG_SC_EEEEEEEvNS4_8identityENS4_23SM90_TMA_LOAD_MULTICASTES1B_vS1C_EENS_8epilogue10collective6detail29Sm90TmaWarpSpecializedAdapterINS1G_15DefaultEpilogueISJ_SK_SK_NS1F_6thread17LinearCombinationISJ_Li1EffLNS1K_9ScaleType4KindE0ELNS_15FloatRoundStyleE2ESJ_EENS1_15EpilogueDefaultEEEEEvvEEEEvNT_6ParamsE)
        .other          _ZN7cutlass13device_kernelINS_4gemm6kernel13GemmUniversalIN4cute5tupleIJiiiiEEENS1_10collective13CollectiveMmaINS1_34MainloopSm90TmaGmmaWarpSpecializedILi4ENS5_IJNS4_1CILi8EEENSA_ILi1EEESC_EEENS1_32KernelTmaWarpSpecializedPingpongEEENS5_IJNSA_ILi64EEENSA_ILi128EEESH_EEENS_10bfloat16_tENS5_IJlSC_lEEESJ_SK_NS4_8TiledMMAINS4_8MMA_AtomIJNS4_4SM904GMMA28MMA_64x128x16_F32BF16BF16_SSILNSO_5MajorE0ELSQ_0ELNSO_7ScaleInE1ELSR_1EEEEEENS4_6LayoutINS5_IJSC_SC_SC_EEENS5_IJNSA_ILi0EEESW_SW_EEEEENS5_IJNS4_10UnderscoreESZ_SZ_EEEEENS4_13SM90_TMA_LOADENS4_14ComposedLayoutINS4_7SwizzleILi3ELi4ELi3EEENS4_18smem_ptr_flag_bitsILi16EEENSU_INS5_IJSB_SG_EEENS5_IJSG_SC_EEEEEEEvNS4_8identityENS4_23SM90_TMA_LOAD_MULTICASTES1B_vS1C_EENS_8epilogue10collective6detail29Sm90TmaWarpSpecializedAdapterINS1G_15DefaultEpilogueISJ_SK_SK_NS1F_6thread17LinearCombinationISJ_Li1EffLNS1K_9ScaleType4KindE0ELNS_15FloatRoundStyleE2ESJ_EENS1_15EpilogueDefaultEEEEEvvEEEEvNT_6ParamsE,@"STO_CUDA_ENTRY STV_DEFAULT"
_ZN7cutlass13device_kernelINS_4gemm6kernel13GemmUniversalIN4cute5tupleIJiiiiEEENS1_10collective13CollectiveMmaINS1_34MainloopSm90TmaGmmaWarpSpecializedILi4ENS5_IJNS4_1CILi8EEENSA_ILi1EEESC_EEENS1_32KernelTmaWarpSpecializedPingpongEEENS5_IJNSA_ILi64EEENSA_ILi128EEESH_EEENS_10bfloat16_tENS5_IJlSC_lEEESJ_SK_NS4_8TiledMMAINS4_8MMA_AtomIJNS4_4SM904GMMA28MMA_64x128x16_F32BF16BF16_SSILNSO_5MajorE0ELSQ_0ELNSO_7ScaleInE1ELSR_1EEEEEENS4_6LayoutINS5_IJSC_SC_SC_EEENS5_IJNSA_ILi0EEESW_SW_EEEEENS5_IJNS4_10UnderscoreESZ_SZ_EEEEENS4_13SM90_TMA_LOADENS4_14ComposedLayoutINS4_7SwizzleILi3ELi4ELi3EEENS4_18smem_ptr_flag_bitsILi16EEENSU_INS5_IJSB_SG_EEENS5_IJSG_SC_EEEEEEEvNS4_8identityENS4_23SM90_TMA_LOAD_MULTICASTES1B_vS1C_EENS_8epilogue10collective6detail29Sm90TmaWarpSpecializedAdapterINS1G_15DefaultEpilogueISJ_SK_SK_NS1F_6thread17LinearCombinationISJ_Li1EffLNS1K_9ScaleType4KindE0ELNS_15FloatRoundStyleE2ESJ_EENS1_15EpilogueDefaultEEEEEvvEEEEvNT_6ParamsE:
[----:B------:R-:W0:Y:S01]  /*0000*/  LDC R1, c[0x0][0x28] ;  /* 0x00000a00ff017b82 */ /* 0x000e220000000800 */
[----:B------:R-:W1:Y:S01]  /*0010*/  S2R R3, SR_TID.X ;  /* 0x0000000000037919 */ /* 0x000e620000002100 */
[----:B------:R-:W-:Y:S01]  /*0020*/  ELECT P0, URZ, PT ;  /* 0x00000000003f782f */ /* 0x000fe20003800000 */
[----:B------:R-:W-:Y:S01]  /*0030*/  BSSY B0, `(.L_x_0) ;  /* 0x0000014000007945 */ /* 0x000fe20003800000 */
[--C-:B-1----:R-:W-:Y:S02]  /*0040*/  SHF.R.U32.HI R0, RZ, 0x5, R3.reuse ;  /* 0x00000005ff007819 */ /* 0x102fe40000011603 */
[----:B------:R-:W-:-:S03]  /*0050*/  SHF.R.U32.HI R5, RZ, 0x7, R3 ;  /* 0x00000007ff057819 */ /* 0x000fc60000011603 */
[----:B------:R-:W1:Y:S02]  /*0060*/  SHFL.IDX PT, R2, R0, RZ, 0x1f ;  /* 0x00001fff00027589 */ /* 0x000e6400000e0000 */
[----:B-1----:R-:W-:Y:S02]  /*0070*/  R2UR UR6, R2 ;  /* 0x00000000020672ca */ /* 0x002fe400000e0000 */
[----:B------:R1:W2:Y:S11]  /*0080*/  SHFL.IDX PT, R2, R5, RZ, 0x1f ;  /* 0x00001fff05027589 */ /* 0x0002b600000e0000 */
[----:B------:R-:W-:-:S02]  /*0090*/  USHF.R.S32.HI UR4, URZ, 0x1f, UR6 ;  /* 0x0000001f3f047899 */ /* 0x000fc40008011406 */
[----:B------:R-:W-:Y:S02]  /*00a0*/  ISETP.NE.OR P0, PT, RZ, UR6, !P0 ;  /* 0x00000006ff007c0c */ /* 0x000fe4000c705670 */
[----:B------:R-:W-:-:S04]  /*00b0*/  ULEA.HI UR4, UR4, UR6, URZ, 0x2 ;  /* 0x0000000604047291 */ /* 0x000fc8000f8f103f */
[----:B------:R-:W-:-:S04]  /*00c0*/  ULOP3.LUT UR4, UR4, 0xfffffffc, URZ, 0xc0, !UPT ;  /* 0xfffffffc04047892 */ /* 0x000fc8000f8ec03f */
[----:B------:R-:W-:-:S03]  /*00d0*/  UIADD3 UR6, UR6, -UR4, URZ ;  /* 0x8000000406067290 */ /* 0x000fc6000fffe03f */
[----:B012---:R-:W-:Y:S09]  /*00e0*/  @P0 BRA `(.L_x_1) ;  /* 0x0000000000200947 */ /* 0x007ff20003800000 */
[----:B------:R-:W-:Y:S02]  /*00f0*/  ULDC.64 UR4, c[0x0][0x198] ;  /* 0x0000660000047ab9 */ /* 0x000fe40000000a00 */
[----:B------:R-:W-:Y:S02]  /*0100*/  UIADD3 UR8, UP0, UR4, 0xf0, URZ ;  /* 0x000000f004087890 */ /* 0x000fe4000ff1e03f */
[----:B------:R-:W-:Y:S02]  /*0110*/  UIADD3 UR4, UP1, UR4, 0x1f0, URZ ;  /* 0x000001f004047890 */ /* 0x000fe4000ff3e03f */
[----:B------:R-:W-:Y:S02]  /*0120*/  UIADD3.X UR9, URZ, UR5, URZ, UP0, !UPT ;  /* 0x000000053f097290 */ /* 0x000fe400087fe43f */
[----:B------:R-:W-:-:S07]  /*0130*/  UIADD3.X UR5, URZ, UR5, URZ, UP1, !UPT ;  /* 0x000000053f057290 */ /* 0x000fce0008ffe43f */
[----:B------:R0:W-:Y:S02]  /*0140*/  UTMACCTL.PF [UR8] ;  /* 0x00000000080079b9 */ /* 0x0001e40008040000 */
[----:B------:R0:W-:Y:S02]  /*0150*/  UTMACCTL.PF [UR4] ;  /* 0x00000000040079b9 */ /* 0x0001e40008040000 */
[----:B0-----:R-:W-:Y:S01]  /*0160*/  NOP ;  /* 0x0000000000007918 */ /* 0x001fe20000000000 */
.L_x_1:
[----:B------:R-:W-:Y:S05]  /*0170*/  BSYNC B0 ;  /* 0x0000000000007941 */ /* 0x000fea0003800000 */
.L_x_0:
[----:B------:R-:W0:Y:S01]  /*0180*/  SHFL.IDX PT, R6, R0, RZ, 0x1f ;  /* 0x00001fff00067589 */ /* 0x000e2200000e0000 */
[----:B------:R-:W-:Y:S01]  /*0190*/  R2UR UR19, R2 ;  /* 0x00000000021372ca */ /* 0x000fe200000e0000 */
[----:B------:R-:W-:Y:S01]  /*01a0*/  UISETP.NE.AND UP0, UPT, UR6, 0x3, UPT ;  /* 0x000000030600788c */ /* 0x000fe2000bf05270 */
[----:B------:R-:W-:-:S03]  /*01b0*/  SHF.R.S32.HI R2, RZ, 0x1f, R3 ;  /* 0x0000001fff027819 */ /* 0x000fc60000011403 */
[----:B------:R-:W-:Y:S01]  /*01c0*/  UISETP.EQ.OR UP0, UPT, UR6, URZ, !UP0 ;  /* 0x0000003f0600728c */ /* 0x000fe2000c702670 */
[----:B------:R-:W-:-:S04]  /*01d0*/  LEA.HI R2, R2, R3, RZ, 0x7 ;  /* 0x0000000302027211 */ /* 0x000fc800078f38ff */
[----:B------:R-:W-:-:S03]  /*01e0*/  LOP3.LUT R2, R2, 0xffffff80, RZ, 0xc0, !PT ;  /* 0xffffff8002027812 */ /* 0x000fc600078ec0ff */
[----:B------:R-:W-:Y:S02]  /*01f0*/  UIADD3 UR14, UR19, -0x1, URZ ;  /* 0xffffffff130e7890 */ /* 0x000fe4000fffe03f */
[----:B------:R-:W-:Y:S02]  /*0200*/  UISETP.EQ.AND UP0, UPT, UR19, URZ, UP0 ;  /* 0x0000003f1300728c */ /* 0x000fe40008702270 */
[----:B------:R-:W-:Y:S02]  /*0210*/  UISETP.GE.U32.AND UP1, UPT, UR14, 0x2, UPT ;  /* 0x000000020e00788c */ /* 0x000fe4000bf26070 */
[----:B------:R-:W-:Y:S01]  /*0220*/  USEL UR40, URZ, 0x1, !UP0 ;  /* 0x000000013f287887 */ /* 0x000fe2000c000000 */
[----:B0-----:R-:W-:-:S03]  /*0230*/  ISETP.NE.AND P0, PT, R6, RZ, PT ;  /* 0x000000ff0600720c */ /* 0x001fc60003f05270 */
[----:B------:R-:W-:-:S10]  /*0240*/  USEL UR40, UR40, 0x2, UP1 ;  /* 0x0000000228287887 */ /* 0x000fd40008800000 */
[----:B------:R-:W-:Y:S05]  /*0250*/  @P0 BRA `(.L_x_2) ;  /* 0x0000000000580947 */ /* 0x000fea0003800000 */
[----:B------:R-:W0:Y:S01]  /*0260*/  S2UR UR7, SR_CgaCtaId ;  /* 0x00000000000779c3 */ /* 0x000e220000008800 */
[----:B------:R-:W-:Y:S01]  /*0270*/  UMOV UR4, 0x400 ;  /* 0x0000040000047882 */ /* 0x000fe20000000000 */
[----:B------:R-:W-:Y:S01]  /*0280*/  UMOV UR5, 0x1 ;  /* 0x0000000100057882 */ /* 0x000fe20000000000 */
[----:B------:R-:W-:Y:S01]  /*0290*/  UMOV UR8, 0x8 ;  /* 0x0000000800087882 */ /* 0x000fe20000000000 */
[----:B------:R-:W-:Y:S01]  /*02a0*/  ELECT P0, URZ, PT ;  /* 0x00000000003f782f */ /* 0x000fe20003800000 */
[----:B------:R-:W-:-:S04]  /*02b0*/  UIADD3 UR8, -UR8, 0x100000, URZ ;  /* 0x0010000008087890 */ /* 0x000fc8000fffe13f */
[----:B------:R-:W-:Y:S02]  /*02c0*/  USHF.L.U32 UR9, UR8, 0xb, URZ ;  /* 0x0000000b08097899 */ /* 0x000fe4000800063f */
[----:B------:R-:W-:Y:S02]  /*02d0*/  USHF.L.U32 UR8, UR8, 0x1, URZ ;  /* 0x0000000108087899 */ /* 0x000fe4000800063f */
[----:B0-----:R-:W-:Y:S02]  /*02e0*/  ULEA UR7, UR7, UR4, 0x18 ;  /* 0x0000000407077291 */ /* 0x001fe4000f8ec03f */
[----:B------:R-:W-:-:S04]  /*02f0*/  UIADD3 UR4, -UR5, 0x100000, URZ ;  /* 0x0010000005047890 */ /* 0x000fc8000fffe13f */
[----:B------:R-:W-:Y:S02]  /*0300*/  USHF.L.U32 UR5, UR4, 0xb, URZ ;  /* 0x0000000b04057899 */ /* 0x000fe4000800063f */
[----:B------:R-:W-:Y:S01]  /*0310*/  USHF.L.U32 UR4, UR4, 0x1, URZ ;  /* 0x0000000104047899 */ /* 0x000fe2000800063f */
[----:B------:R-:W0:Y:S11]  /*0320*/  FENCE.VIEW.ASYNC.S ;  /* 0x00000000000073c6 */ /* 0x000e360000000000 */
[----:B0-----:R0:W1:Y:S01]  /*0330*/  SYNCS.EXCH.64 URZ, [UR7], UR4 ;  /* 0x00000004073f75b2 */ /* 0x0010620008000100 */
[----:B------:R0:W2:Y:S01]  /*0340*/  SYNCS.EXCH.64 URZ, [UR7+0x20], UR8 ;  /* 0x00002008073f75b2 */ /* 0x0000a20008000100 */
[----:B------:R0:W3:Y:S01]  /*0350*/  SYNCS.EXCH.64 URZ, [UR7+0x8], UR4 ;  /* 0x00000804073f75b2 */ /* 0x0000e20008000100 */
[----:B------:R0:W4:Y:S01]  /*0360*/  SYNCS.EXCH.64 URZ, [UR7+0x28], UR8 ;  /* 0x00002808073f75b2 */ /* 0x0001220008000100 */
[----:B------:R0:W0:Y:S01]  /*0370*/  SYNCS.EXCH.64 URZ, [UR7+0x10], UR4 ;  /* 0x00001004073f75b2 */ /* 0x0000220008000100 */
[----:B------:R0:W0:Y:S01]  /*0380*/  SYNCS.EXCH.64 URZ, [UR7+0x30], UR8 ;  /* 0x00003008073f75b2 */ /* 0x0000220008000100 */
[----:B------:R0:W0:Y:S01]  /*0390*/  SYNCS.EXCH.64 URZ, [UR7+0x18], UR4 ;  /* 0x00001804073f75b2 */ /* 0x0000220008000100 */
[----:B------:R0:W0:Y:S01]  /*03a0*/  SYNCS.EXCH.64 URZ, [UR7+0x38], UR8 ;  /* 0x00003808073f75b2 */ /* 0x0000220008000100 */
[----:B------:R-:W-:Y:S01]  /*03b0*/  NOP ;  /* 0x0000000000007918 */ /* 0x000fe20000000000 */
.L_x_2:
[----:B------:R-:W5:Y:S01]  /*03c0*/  S2UR UR15, SR_CTAID.X ;  /* 0x00000000000f79c3 */ /* 0x000f620000002500 */
[----:B------:R-:W1:Y:S01]  /*03d0*/  SHFL.IDX PT, R12, R0, RZ, 0x1f ;  /* 0x00001fff000c7589 */ /* 0x000e6200000e0000 */
[----:B------:R-:W-:Y:S01]  /*03e0*/  IMAD.IADD R4, R3, 0x1, -R2 ;  /* 0x0000000103047824 */ /* 0x000fe200078e0a02 */
[----:B------:R-:W-:Y:S02]  /*03f0*/  ELECT P0, URZ, PT ;  /* 0x00000000003f782f */ /* 0x000fe40003800000 */
[----:B------:R-:W-:Y:S01]  /*0400*/  SHF.R.S32.HI R11, RZ, 0x1f, R6 ;  /* 0x0000001fff0b7819 */ /* 0x000fe20000011406 */
[----:B------:R-:W2:Y:S01]  /*0410*/  SHFL.IDX PT, R8, R0, RZ, 0x1f ;  /* 0x00001fff00087589 */ /* 0x000ea200000e0000 */
[----:B0-----:R-:W-:Y:S01]  /*0420*/  ULDC UR4, c[0x0][0x150] ;  /* 0x0000540000047ab9 */ /* 0x001fe20000000800 */
[----:B------:R-:W-:Y:S01]  /*0430*/  SHF.R.S32.HI R9, RZ, 0x1f, R4 ;  /* 0x0000001fff097819 */ /* 0x000fe20000011404 */
[----:B------:R-:W0:Y:S01]  /*0440*/  S2UR UR8, SR_CTAID.Y ;  /* 0x00000000000879c3 */ /* 0x000e220000002600 */
[----:B------:R-:W-:-:S02]  /*0450*/  LEA.HI R11, R11, R6, RZ, 0x2 ;  /* 0x000000060b0b7211 */ /* 0x000fc400078f10ff */
[----:B------:R-:W-:Y:S02]  /*0460*/  ELECT P1, URZ, PT ;  /* 0x00000000003f782f */ /* 0x000fe40003820000 */
[----:B------:R-:W-:Y:S01]  /*0470*/  LEA.HI R2, R9, R4, RZ, 0x3 ;  /* 0x0000000409027211 */ /* 0x000fe200078f18ff */
[----:B------:R-:W-:Y:S01]  /*0480*/  ULDC UR7, c[0x0][0x144] ;  /* 0x0000510000077ab9 */ /* 0x000fe20000000800 */
[----:B------:R-:W-:Y:S01]  /*0490*/  LOP3.LUT R11, R11, 0x3ffffffc, RZ, 0xc0, !PT ;  /* 0x3ffffffc0b0b7812 */ /* 0x000fe200078ec0ff */
[----:B------:R-:W-:Y:S01]  /*04a0*/  UMOV UR18, 0x80 ;  /* 0x0000008000127882 */ /* 0x000fe20000000000 */
[--C-:B------:R-:W-:Y:S01]  /*04b0*/  SHF.R.S32.HI R7, RZ, 0x3, R2.reuse ;  /* 0x00000003ff077819 */ /* 0x100fe20000011402 */
[----:B------:R-:W-:Y:S01]  /*04c0*/  NOP ;  /* 0x0000000000007918 */ /* 0x000fe20000000000 */
[----:B------:R-:W-:Y:S01]  /*04d0*/  SHF.R.S32.HI R2, RZ, 0x1f, R2 ;  /* 0x0000001fff027819 */ /* 0x000fe20000011402 */
[----:B------:R-:W-:Y:S01]  /*04e0*/  IMAD.IADD R11, R6, 0x1, -R11 ;  /* 0x00000001060b7824 */ /* 0x000fe200078e0a0b */
[----:B------:R-:W-:Y:S01]  /*04f0*/  NOP ;  /* 0x0000000000007918 */ /* 0x000fe20000000000 */
[----:B------:R-:W-:Y:S01]  /*0500*/  ULDC UR17, c[0x0][0x148] ;  /* 0x0000520000117ab9 */ /* 0x000fe20000000800 */
[----:B------:R-:W-:Y:S01]  /*0510*/  LEA.HI R2, R2, R7, RZ, 0x2 ;  /* 0x0000000702027211 */ /* 0x000fe200078f10ff */
[----:B------:R-:W-:Y:S01]  /*0520*/  IMAD.MOV.U32 R23, RZ, RZ, 0x1 ;  /* 0x00000001ff177424 */ /* 0x000fe200078e00ff */
[----:B------:R-:W3:Y:S01]  /*0530*/  SHFL.IDX PT, R5, R5, RZ, 0x1f ;  /* 0x00001fff05057589 */ /* 0x000ee200000e0000 */
[----:B-----5:R-:W-:-:S02]  /*0540*/  I2FP.F32.U32 R10, UR15 ;  /* 0x0000000f000a7c45 */ /* 0x020fc40008201000 */
[----:B-1----:R-:W-:Y:S02]  /*0550*/  ISETP.NE.OR P0, PT, R12, RZ, !P0 ;  /* 0x000000ff0c00720c */ /* 0x002fe40004705670 */
[----:B------:R-:W-:Y:S01]  /*0560*/  LOP3.LUT R2, R2, 0xfffffffc, RZ, 0xc0, !PT ;  /* 0xfffffffc02027812 */ /* 0x000fe200078ec0ff */
[----:B------:R-:W-:Y:S01]  /*0570*/  FMUL R10, R10, UR4 ;  /* 0x000000040a0a7c20 */ /* 0x000fe20008400000 */
[----:B--2---:R-:W-:Y:S01]  /*0580*/  ISETP.NE.OR P1, PT, R8, RZ, !P1 ;  /* 0x000000ff0800720c */ /* 0x004fe20004f25670 */
[----:B------:R-:W-:Y:S01]  /*0590*/  ULDC UR4, c[0x0][0x154] ;  /* 0x0000550000047ab9 */ /* 0x000fe20000000800 */
[----:B0-----:R-:W-:Y:S01]  /*05a0*/  I2FP.F32.U32 R0, UR8 ;  /* 0x0000000800007c45 */ /* 0x001fe20008201000 */
[----:B------:R-:W-:Y:S01]  /*05b0*/  IMAD.IADD R2, R7, 0x1, -R2 ;  /* 0x0000000107027824 */ /* 0x000fe200078e0a02 */
[----:B------:R-:W-:Y:S01]  /*05c0*/  ISETP.NE.AND P2, PT, RZ, UR19, PT ;  /* 0x00000013ff007c0c */ /* 0x000fe2000bf45270 */
[----:B------:R-:W0:Y:S02]  /*05d0*/  F2I.U32.TRUNC.NTZ R10, R10 ;  /* 0x0000000a000a7305 */ /* 0x000e24000020f000 */
[----:B------:R-:W-:Y:S01]  /*05e0*/  FMUL R0, R0, UR4 ;  /* 0x0000000400007c20 */ /* 0x000fe20008400000 */
[----:B------:R-:W-:Y:S01]  /*05f0*/  IMAD R2, R11, 0x4, R2 ;  /* 0x000000040b027824 */ /* 0x000fe200078e0202 */
[----:B------:R-:W-:-:S03]  /*0600*/  VOTEU.ALL UP0, P0 ;  /* 0x00000000003f7886 */ /* 0x000fc60000000000 */
[C---:B------:R-:W-:Y:S01]  /*0610*/  IMAD.SHL.U32 R7, R2.reuse, 0x4, RZ ;  /* 0x0000000402077824 */ /* 0x040fe200078e00ff */
[----:B------:R-:W1:Y:S01]  /*0620*/  F2I.U32.TRUNC.NTZ R0, R0 ;  /* 0x0000000000007305 */ /* 0x000e62000020f000 */
[----:B------:R-:W2:Y:S01]  /*0630*/  @!UP0 S2UR UR11, SR_CgaCtaId ;  /* 0x00000000000b89c3 */ /* 0x000ea20000008800 */
[----:B------:R-:W-:Y:S01]  /*0640*/  VOTEU.ALL UP1, P1 ;  /* 0x00000000003f7886 */ /* 0x000fe20000820000 */
[----:B------:R-:W-:Y:S01]  /*0650*/  @!UP0 UMOV UR10, 0x400 ;  /* 0x00000400000a8882 */ /* 0x000fe20000000000 */
[----:B------:R-:W-:Y:S01]  /*0660*/  LOP3.LUT R22, R2, 0xc, R7, 0x78, !PT ;  /* 0x0000000c02167812 */ /* 0x000fe200078e7807 */
[----:B------:R-:W-:Y:S01]  /*0670*/  VOTEU.ALL UP2, P1 ;  /* 0x00000000003f7886 */ /* 0x000fe20000840000 */
[----:B------:R-:W-:Y:S01]  /*0680*/  VOTEU.ALL UP3, P1 ;  /* 0x00000000003f7886 */ /* 0x000fe20000860000 */
[----:B0-----:R-:W-:Y:S01]  /*0690*/  R2UR UR4, R10 ;  /* 0x000000000a0472ca */ /* 0x001fe200000e0000 */
[----:B------:R-:W-:Y:S01]  /*06a0*/  @!UP1 UMOV UR13, 0x400 ;  /* 0x00000400000d9882 */ /* 0x000fe20000000000 */
[----:B------:R-:W0:Y:S01]  /*06b0*/  @!UP1 S2UR UR16, SR_CgaCtaId ;  /* 0x00000000001099c3 */ /* 0x000e220000008800 */
[----:B------:R-:W-:Y:S01]  /*06c0*/  SHF.R.S32.HI R7, RZ, 0x1f, R22 ;  /* 0x0000001fff077819 */ /* 0x000fe20000011416 */
[----:B------:R-:W-:Y:S01]  /*06d0*/  VOTEU.ALL UP4, P1 ;  /* 0x00000000003f7886 */ /* 0x000fe20000880000 */
[----:B------:R-:W-:-:S02]  /*06e0*/  VOTEU.ALL UP5, P1 ;  /* 0x00000000003f7886 */ /* 0x000fc400008a0000 */
[----:B------:R-:W-:Y:S02]  /*06f0*/  LEA.HI R7, R7, R22, RZ, 0x3 ;  /* 0x0000001607077211 */ /* 0x000fe400078f18ff */
[----:B-1----:R-:W-:Y:S02]  /*0700*/  R2UR UR9, R0 ;  /* 0x00000000000972ca */ /* 0x002fe400000e0000 */
[----:B------:R-:W1:Y:S01]  /*0710*/  LDC R0, c[0x0][0x140] ;  /* 0x00005000ff007b82 */ /* 0x000e620000000800 */
[----:B------:R-:W-:Y:S01]  /*0720*/  LOP3.LUT R11, R7, 0xfffffff8, RZ, 0xc0, !PT ;  /* 0xfffffff8070b7812 */ /* 0x000fe200078ec0ff */
[----:B------:R-:W-:-:S04]  /*0730*/  UIADD3 UR4, -UR4, URZ, URZ ;  /* 0x0000003f04047290 */ /* 0x000fc8000fffe13f */
[----:B------:R-:W-:Y:S01]  /*0740*/  UIMAD UR7, UR7, UR4, UR15 ;  /* 0x00000004070772a4 */ /* 0x000fe2000f8e020f */
[----:B------:R-:W-:Y:S01]  /*0750*/  IMAD.IADD R11, R22, 0x1, -R11 ;  /* 0x00000001160b7824 */ /* 0x000fe200078e0a0b */
[----:B--2---:R-:W-:Y:S01]  /*0760*/  @!UP0 ULEA UR12, UR11, UR10, 0x18 ;  /* 0x0000000a0b0c8291 */ /* 0x004fe2000f8ec03f */
[----:B------:R-:W-:Y:S01]  /*0770*/  UMOV UR4, 0x20 ;  /* 0x0000002000047882 */ /* 0x000fe20000000000 */
[----:B------:R-:W-:-:S04]  /*0780*/  @!UP1 UIADD3 UR10, -UR18, 0x100000, URZ ;  /* 0x00100000120a9890 */ /* 0x000fc8000fffe13f */
[----:B------:R-:W-:Y:S02]  /*0790*/  @!UP1 USHF.L.U32 UR11, UR10, 0xb, URZ ;  /* 0x0000000b0a0b9899 */ /* 0x000fe4000800063f */
[----:B------:R-:W-:Y:S01]  /*07a0*/  @!UP1 USHF.L.U32 UR10, UR10, 0x1, URZ ;  /* 0x000000010a0a9899 */ /* 0x000fe2000800063f */
[----:B------:R-:W-:Y:S01]  /*07b0*/  ISETP.NE.AND P3, PT, R11, UR7, PT ;  /* 0x000000070b007c0c */ /* 0x000fe2000bf65270 */
[----:B------:R-:W-:-:S04]  /*07c0*/  @!UP0 UIADD3 UR4, -UR4, 0x100000, URZ ;  /* 0x0010000004048890 */ /* 0x000fc8000fffe13f */
[----:B------:R-:W-:Y:S02]  /*07d0*/  @!UP0 USHF.L.U32 UR5, UR4, 0xb, URZ ;  /* 0x0000000b04058899 */ /* 0x000fe4000800063f */
[----:B------:R-:W-:Y:S02]  /*07e0*/  @!UP0 USHF.L.U32 UR4, UR4, 0x1, URZ ;  /* 0x0000000104048899 */ /* 0x000fe4000800063f */
[----:B0-----:R-:W-:Y:S01]  /*07f0*/  @!UP1 ULEA UR13, UR16, UR13, 0x18 ;  /* 0x0000000d100d9291 */ /* 0x001fe2000f8ec03f */
[----:B------:R-:W-:Y:S01]  /*0800*/  VOTEU.ALL UP0, P0 ;  /* 0x00000000003f7886 */ /* 0x000fe20000000000 */
[----:B------:R-:W-:Y:S01]  /*0810*/  VOTEU.ALL UP1, P0 ;  /* 0x00000000003f7886 */ /* 0x000fe20000020000 */
[----:B------:R-:W-:Y:S01]  /*0820*/  UIADD3 UR9, -UR9, URZ, URZ ;  /* 0x0000003f09097290 */ /* 0x000fe2000fffe13f */
[----:B------:R-:W-:Y:S02]  /*0830*/  LOP3.LUT P0, RZ, R4, 0x7, RZ, 0xc0, !PT ;  /* 0x0000000704ff7812 */ /* 0x000fe4000780c0ff */
[----:B-1----:R-:W-:Y:S01]  /*0840*/  ISETP.EQ.U32.AND P1, PT, R0, 0x1, PT ;  /* 0x000000010000780c */ /* 0x002fe20003f22070 */
[----:B------:R-:W0:Y:S03]  /*0850*/  FENCE.VIEW.ASYNC.S ;  /* 0x00000000000073c6 */ /* 0x000e260000000000 */
[----:B0-----:R-:W0:Y:S01]  /*0860*/  @!UP0 SYNCS.EXCH.64 URZ, [UR12+0x70], UR4 ;  /* 0x000070040c3f85b2 */ /* 0x001e220008000100 */
[----:B------:R-:W-:-:S02]  /*0870*/  @P3 SHF.R.S32.HI R7, RZ, 0x3, R7 ;  /* 0x00000003ff073819 */ /* 0x000fc40000011407 */
[----:B------:R-:W-:-:S04]  /*0880*/  ISETP.LT.U32.AND P0, PT, R22, 0x8, !P0 ;  /* 0x000000081600780c */ /* 0x000fc80004701070 */
[----:B------:R-:W-:Y:S01]  /*0890*/  SEL R0, RZ, 0x1, !P0 ;  /* 0x00000001ff007807 */ /* 0x000fe20004000000 */
[----:B------:R1:W2:Y:S01]  /*08a0*/  @!UP1 SYNCS.EXCH.64 URZ, [UR12+0x78], UR4 ;  /* 0x000078040c3f95b2 */ /* 0x0002a20008000100 */
[----:B------:R-:W-:Y:S01]  /*08b0*/  NOP ;  /* 0x0000000000007918 */ /* 0x000fe20000000000 */
[----:B-1----:R-:W-:Y:S01]  /*08c0*/  UIMAD UR4, UR17, UR9, UR8 ;  /* 0x00000009110472a4 */ /* 0x002fe2000f8e0208 */
[----:B------:R1:W0:Y:S05]  /*08d0*/  @!UP2 SYNCS.EXCH.64 URZ, [UR13+0x50], UR10 ;  /* 0x0000500a0d3fa5b2 */ /* 0x00022a0008000100 */
[----:B------:R-:W-:-:S04]  /*08e0*/  @P3 ISETP.NE.AND P4, PT, R7, UR4, PT ;  /* 0x0000000407003c0c */ /* 0x000fc8000bf85270 */
[----:B------:R-:W-:-:S04]  /*08f0*/  @P3 SEL R23, RZ, 0x1, P4 ;  /* 0x00000001ff173807 */ /* 0x000fc80002000000 */
[----:B------:R-:W-:Y:S01]  /*0900*/  LOP3.LUT R23, R23, R0, RZ, 0xc0, !PT ;  /* 0x0000000017177212 */ /* 0x000fe200078ec0ff */
[----:B------:R1:W0:Y:S01]  /*0910*/  @!UP3 SYNCS.EXCH.64 URZ, [UR13+0x58], UR10 ;  /* 0x0000580a0d3fb5b2 */ /* 0x0002220008000100 */
[----:B------:R1:W0:Y:S01]  /*0920*/  @!UP4 SYNCS.EXCH.64 URZ, [UR13+0x60], UR10 ;  /* 0x0000600a0d3fc5b2 */ /* 0x0002220008000100 */
[----:B------:R1:W0:Y:S01]  /*0930*/  @!UP5 SYNCS.EXCH.64 URZ, [UR13+0x68], UR10 ;  /* 0x0000680a0d3fd5b2 */ /* 0x0002220008000100 */
[----:B------:R-:W-:Y:S01]  /*0940*/  NOP ;  /* 0x0000000000007918 */ /* 0x000fe20000000000 */
[----:B-1-3--:R-:W-:Y:S05]  /*0950*/  @!P1 BRA `(.L_x_3) ;  /* 0x0000000000089947 */ /* 0x00afea0003800000 */
[----:B0-2-4-:R-:W-:Y:S01]  /*0960*/  UCGABAR_ARV ;  /* 0x00000000000079c7 */ /* 0x015fe20008000000 */
[----:B------:R-:W-:Y:S05]  /*0970*/  BRA `(.L_x_4) ;  /* 0x0000000000047947 */ /* 0x000fea0003800000 */
.L_x_3:
[----:B0-2-4-:R-:W-:Y:S01]  /*0980*/  NOP ;  /* 0x0000000000007918 */ /* 0x015fe20000000000 */
.L_x_4:
[----:B------:R-:W-:Y:S01]  /*0990*/  ULDC.64 UR4, c[0x0][0x598] ;  /* 0x0001660000047ab9 */ /* 0x000fe20000000a00 */
[----:B------:R-:W-:Y:S01]  /*09a0*/  ULDC.64 UR54, c[0x0][0x208] ;  /* 0x0000820000367ab9 */ /* 0x000fe20000000a00 */
[----:B------:R-:W-:-:S04]  /*09b0*/  ISETP.NE.U32.AND P0, PT, RZ, UR4, PT ;  /* 0x00000004ff007c0c */ /* 0x000fc8000bf05070 */
[----:B------:R-:W-:-:S13]  /*09c0*/  ISETP.NE.AND.EX P0, PT, RZ, UR5, PT, P0 ;  /* 0x00000005ff007c0c */ /* 0x000fda000bf05300 */
[----:B------:R-:W-:Y:S05]  /*09d0*/  @!P0 BRA `(.L_x_5) ;  /* 0x00000000001c8947 */ /* 0x000fea0003800000 */
[----:B------:R-:W0:Y:S02]  /*09e0*/  LDC.64 R6, c[0x0][0x598] ;  /* 0x00016600ff067b82 */ /* 0x000e240000000a00 */
[----:B0-----:R-:W2:Y:S02]  /*09f0*/  LDG.E.64 R6, desc[UR54][R6.64] ;  /* 0x0000003606067981 */ /* 0x001ea4000c1e1b00 */
[----:B--2---:R-:W-:-:S04]  /*0a00*/  ISETP.NE.U32.AND P0, PT, R6, RZ, PT ;  /* 0x000000ff0600720c */ /* 0x004fc80003f05070 */
[----:B------:R-:W-:-:S13]  /*0a10*/  ISETP.NE.AND.EX P0, PT, R7, RZ, PT, P0 ;  /* 0x000000ff0700720c */ /* 0x000fda0003f05300 */
[----:B------:R-:W-:Y:S05]  /*0a20*/  @!P0 BRA `(.L_x_5) ;  /* 0x0000000000088947 */ /* 0x000fea0003800000 */
[----:B------:R0:W5:Y:S01]  /*0a30*/  LD.E R88, desc[UR54][R6.64] ;  /* 0x0000003606587980 */ /* 0x000162000c101900 */
[----:B------:R-:W-:Y:S05]  /*0a40*/  BRA `(.L_x_6) ;  /* 0x0000000000247947 */ /* 0x000fea0003800000 */
.L_x_5:
[----:B------:R-:W-:Y:S02]  /*0a50*/  ULDC.64 UR4, c[0x0][0x588] ;  /* 0x0001620000047ab9 */ /* 0x000fe40000000a00 */
[----:B------:R-:W-:-:S04]  /*0a60*/  ISETP.NE.U32.AND P0, PT, RZ, UR4, PT ;  /* 0x00000004ff007c0c */ /* 0x000fc8000bf05070 */
[----:B------:R-:W-:-:S13]  /*0a70*/  ISETP.NE.AND.EX P0, PT, RZ, UR5, PT, P0 ;  /* 0x00000005ff007c0c */ /* 0x000fda000bf05300 */
[----:B------:R-:W-:Y:S05]  /*0a80*/  @!P0 BRA `(.L_x_7) ;  /* 0x00000000000c8947 */ /* 0x000fea0003800000 */
[----:B------:R-:W0:Y:S02]  /*0a90*/  LDC.64 R88, c[0x0][0x588] ;  /* 0x00016200ff587b82 */ /* 0x000e240000000a00 */
[----:B0-----:R1:W5:Y:S01]  /*0aa0*/  LDG.E R88, desc[UR54][R88.64] ;  /* 0x0000003658587981 */ /* 0x001362000c1e1900 */
[----:B------:R-:W-:Y:S05]  /*0ab0*/  BRA `(.L_x_6) ;  /* 0x0000000000087947 */ /* 0x000fea0003800000 */
.L_x_7:
[----:B------:R-:W-:Y:S02]  /*0ac0*/  ULDC UR4, c[0x0][0x580] ;  /* 0x0001600000047ab9 */ /* 0x000fe40000000800 */
[----:B------:R-:W-:-:S07]  /*0ad0*/  IMAD.U32 R88, RZ, RZ, UR4 ;  /* 0x00000004ff587e24 */ /* 0x000fce000f8e00ff */
.L_x_6:
[----:B------:R-:W-:Y:S02]  /*0ae0*/  ULDC.64 UR4, c[0x0][0x5a0] ;  /* 0x0001680000047ab9 */ /* 0x000fe40000000a00 */
[----:B------:R-:W-:-:S04]  /*0af0*/  ISETP.NE.U32.AND P0, PT, RZ, UR4, PT ;  /* 0x00000004ff007c0c */ /* 0x000fc8000bf05070 */
[----:B------:R-:W-:-:S13]  /*0b00*/  ISETP.NE.AND.EX P0, PT, RZ, UR5, PT, P0 ;  /* 0x00000005ff007c0c */ /* 0x000fda000bf05300 */
[----:B------:R-:W-:Y:S05]  /*0b10*/  @!P0 BRA `(.L_x_8) ;  /* 0x00000000001c8947 */ /* 0x000fea0003800000 */
[----:B0-----:R-:W0:Y:S02]  /*0b20*/  LDC.64 R6, c[0x0][0x5a0] ;  /* 0x00016800ff067b82 */ /* 0x001e240000000a00 */
[----:B0-----:R-:W2:Y:S02]  /*0b30*/  LDG.E.64 R6, desc[UR54][R6.64] ;  /* 0x0000003606067981 */ /* 0x001ea4000c1e1b00 */
[----:B--2---:R-:W-:-:S04]  /*0b40*/  ISETP.NE.U32.AND P0, PT, R6, RZ, PT ;  /* 0x000000ff0600720c */ /* 0x004fc80003f05070 */
[----:B------:R-:W-:-:S13]  /*0b50*/  ISETP.NE.AND.EX P0, PT, R7, RZ, PT, P0 ;  /* 0x000000ff0700720c */ /* 0x000fda0003f05300 */
[----:B------:R-:W-:Y:S05]  /*0b60*/  @!P0 BRA `(.L_x_8) ;  /* 0x0000000000088947 */ /* 0x000fea0003800000 */
[----:B-1----:R0:W5:Y:S01]  /*0b70*/  LD.E R89, desc[UR54][R6.64] ;  /* 0x0000003606597980 */ /* 0x002162000c101900 */
[----:B------:R-:W-:Y:S05]  /*0b80*/  BRA `(.L_x_9) ;  /* 0x0000000000247947 */ /* 0x000fea0003800000 */
.L_x_8:
[----:B------:R-:W-:Y:S02]  /*0b90*/  ULDC.64 UR4, c[0x0][0x590] ;  /* 0x0001640000047ab9 */ /* 0x000fe40000000a00 */
[----:B------:R-:W-:-:S04]  /*0ba0*/  ISETP.NE.U32.AND P0, PT, RZ, UR4, PT ;  /* 0x00000004ff007c0c */ /* 0x000fc8000bf05070 */
[----:B------:R-:W-:-:S13]  /*0bb0*/  ISETP.NE.AND.EX P0, PT, RZ, UR5, PT, P0 ;  /* 0x00000005ff007c0c */ /* 0x000fda000bf05300 */
[----:B------:R-:W-:Y:S05]  /*0bc0*/  @!P0 BRA `(.L_x_10) ;  /* 0x00000000000c8947 */ /* 0x000fea0003800000 */
[----:B0-----:R-:W1:Y:S02]  /*0bd0*/  LDC.64 R6, c[0x0][0x590] ;  /* 0x00016400ff067b82 */ /* 0x001e640000000a00 */
[----:B-1----:R1:W5:Y:S01]  /*0be0*/  LDG.E R89, desc[UR54][R6.64] ;  /* 0x0000003606597981 */ /* 0x002362000c1e1900 */
[----:B------:R-:W-:Y:S05]  /*0bf0*/  BRA `(.L_x_9) ;  /* 0x0000000000087947 */ /* 0x000fea0003800000 */
.L_x_10:
[----:B------:R-:W-:Y:S02]  /*0c00*/  ULDC UR4, c[0x0][0x584] ;  /* 0x0001610000047ab9 */ /* 0x000fe40000000800 */
[----:B-1----:R-:W-:-:S07]  /*0c10*/  IMAD.U32 R89, RZ, RZ, UR4 ;  /* 0x00000004ff597e24 */ /* 0x002fce000f8e00ff */
.L_x_9:
[----:B------:R-:W-:Y:S01]  /*0c20*/  ULDC UR4, c[0x0][0x65c] ;  /* 0x0001970000047ab9 */ /* 0x000fe20000000800 */
[----:B01----:R-:W0:Y:S01]  /*0c30*/  LDC.64 R6, c[0x0][0x650] ;  /* 0x00019400ff067b82 */ /* 0x003e220000000a00 */
[----:B------:R-:W-:Y:S01]  /*0c40*/  UISETP.NE.AND UP2, UPT, UR4, 0x1, UPT ;  /* 0x000000010400788c */ /* 0x000fe2000bf45270 */
[----:B------:R-:W-:Y:S01]  /*0c50*/  IMAD.MOV.U32 R18, RZ, RZ, -0x1 ;  /* 0xffffffffff127424 */ /* 0x000fe200078e00ff */
[----:B------:R-:W-:Y:S01]  /*0c60*/  UISETP.NE.AND UP0, UPT, UR19, 0x2, UPT ;  /* 0x000000021300788c */ /* 0x000fe2000bf05270 */
[----:B------:R-:W-:Y:S01]  /*0c70*/  IMAD.MOV.U32 R2, RZ, RZ, -0x1 ;  /* 0xffffffffff027424 */ /* 0x000fe200078e00ff */
[----:B------:R-:W-:Y:S01]  /*0c80*/  UP2UR UR38, UPR, URZ, 0x4 ;  /* 0x000000043f267883 */ /* 0x000fe20008000000 */
[----:B------:R-:W-:-:S06]  /*0c90*/  IMAD.MOV.U32 R19, RZ, RZ, -0x1 ;  /* 0xffffffffff137424 */ /* 0x000fcc00078e00ff */
[----:B------:R-:W-:Y:S01]  /*0ca0*/  @UP2 ULDC UR12, c[0x0][0x10] ;  /* 0x00000400000c2ab9 */ /* 0x000fe20000000800 */
[----:B------:R-:W-:Y:S01]  /*0cb0*/  @UP2 UMOV UR4, UR8 ;  /* 0x0000000800042c82 */ /* 0x000fe20008000000 */
[----:B------:R-:W-:Y:S01]  /*0cc0*/  @UP2 UMOV UR5, URZ ;  /* 0x0000003f00052c82 */ /* 0x000fe20008000000 */
[----:B------:R-:W-:Y:S01]  /*0cd0*/  @!UP2 ULDC UR16, c[0x0][0xc] ;  /* 0x000003000010aab9 */ /* 0x000fe20000000800 */
[----:B------:R-:W-:Y:S01]  /*0ce0*/  @UP2 UIMAD.WIDE.U32 UR12, UR15, UR12, UR4 ;  /* 0x0000000c0f0c22a5 */ /* 0x000fe2000f8e0004 */
[----:B------:R-:W-:Y:S02]  /*0cf0*/  ULDC UR10, c[0x0][0xc] ;  /* 0x00000300000a7ab9 */ /* 0x000fe40000000800 */
[----:B------:R-:W-:Y:S01]  /*0d00*/  @UP2 UMOV UR4, URZ ;  /* 0x0000003f00042c82 */ /* 0x000fe20008000000 */
[----:B------:R-:W-:Y:S01]  /*0d10*/  UMOV UR5, URZ ;  /* 0x0000003f00057c82 */ /* 0x000fe20008000000 */
[----:B------:R-:W-:Y:S01]  /*0d20*/  @UP2 UIADD3 UR18, UR13, UR4, URZ ;  /* 0x000000040d122290 */ /* 0x000fe2000fffe03f */
[----:B------:R-:W-:-:S02]  /*0d30*/  ULDC UR11, c[0x0][0x10] ;  /* 0x00000400000b7ab9 */ /* 0x000fc40000000800 */
[----:B------:R-:W-:Y:S01]  /*0d40*/  UMOV UR4, UR15 ;  /* 0x0000000f00047c82 */ /* 0x000fe20008000000 */
[----:B------:R-:W-:Y:S02]  /*0d50*/  UIMAD.WIDE.U32 UR10, UR10, UR11, URZ ;  /* 0x0000000b0a0a72a5 */ /* 0x000fe4000f8e003f */
[----:B------:R-:W-:Y:S01]  /*0d60*/  @!UP2 UIMAD.WIDE.U32 UR4, UR8, UR16, UR4 ;  /* 0x000000100804a2a5 */ /* 0x000fe2000f8e0004 */
[----:B------:R-:W-:Y:S02]  /*0d70*/  ULDC UR13, c[0x0][0x14] ;  /* 0x00000500000d7ab9 */ /* 0x000fe40000000800 */
[----:B------:R-:W-:Y:S02]  /*0d80*/  UIMAD.WIDE.U32 UR52, UR10, UR13, URZ ;  /* 0x0000000d0a3472a5 */ /* 0x000fe4000f8e003f */
[----:B------:R-:W-:Y:S02]  /*0d90*/  UIMAD UR39, UR11, UR13, URZ ;  /* 0x0000000d0b2772a4 */ /* 0x000fe4000f8e023f */
[----:B------:R-:W-:Y:S01]  /*0da0*/  @!UP2 UMOV UR12, UR4 ;  /* 0x00000004000cac82 */ /* 0x000fe20008000000 */
[----:B------:R-:W-:Y:S01]  /*0db0*/  @!UP2 UMOV UR18, UR5 ;  /* 0x000000050012ac82 */ /* 0x000fe20008000000 */
[----:B------:R-:W-:-:S02]  /*0dc0*/  UIADD3 UR39, UR53, UR39, URZ ;  /* 0x0000002735277290 */ /* 0x000fc4000fffe03f */
[----:B------:R-:W-:-:S04]  /*0dd0*/  UIADD3 UR4, UP1, UR12, UR52, URZ ;  /* 0x000000340c047290 */ /* 0x000fc8000ff3e03f */
[----:B------:R-:W-:Y:S02]  /*0de0*/  UIADD3.X UR5, UR18, UR39, URZ, UP1, !UPT ;  /* 0x0000002712057290 */ /* 0x000fe40008ffe43f */
[----:B------:R-:W-:Y:S02]  /*0df0*/  USEL UR4, UR4, UR12, !UP0 ;  /* 0x0000000c04047287 */ /* 0x000fe4000c000000 */
[----:B------:R-:W-:-:S04]  /*0e00*/  USEL UR5, UR5, UR18, !UP0 ;  /* 0x0000001205057287 */ /* 0x000fc8000c000000 */
[----:B0-----:R-:W-:Y:S01]  /*0e10*/  ISETP.LE.U32.AND P0, PT, R6, UR4, PT ;  /* 0x0000000406007c0c */ /* 0x001fe2000bf03070 */
[----:B------:R-:W-:Y:S02]  /*0e20*/  IMAD.U32 R16, RZ, RZ, UR4 ;  /* 0x00000004ff107e24 */ /* 0x000fe4000f8e00ff */
[----:B------:R-:W-:Y:S02]  /*0e30*/  IMAD.U32 R0, RZ, RZ, UR5 ;  /* 0x00000005ff007e24 */ /* 0x000fe4000f8e00ff */
[----:B------:R-:W-:-:S03]  /*0e40*/  IMAD.U32 R17, RZ, RZ, UR5 ;  /* 0x00000005ff117e24 */ /* 0x000fc6000f8e00ff */
[----:B------:R-:W-:Y:S02]  /*0e50*/  ISETP.GE.U32.AND.EX P0, PT, R0, R7, PT, P0 ;  /* 0x000000070000720c */ /* 0x000fe40003f06100 */
[----:B------:R-:W-:-:S11]  /*0e60*/  PRMT R0, RZ, 0x7610, R0 ;  /* 0x00007610ff007816 */ /* 0x000fd60000000000 */
[----:B------:R-:W-:Y:S05]  /*0e70*/  @P0 BRA `(.L_x_11) ;  /* 0x0000000400500947 */ /* 0x000fea0003800000 */
[----:B------:R-:W-:Y:S01]  /*0e80*/  ULDC.64 UR18, c[0x0][0x628] ;  /* 0x00018a0000127ab9 */ /* 0x000fe20000000a00 */
[C---:B------:R-:W-:Y:S01]  /*0e90*/  R2UR UR20, R16.reuse ;  /* 0x00000000101472ca */ /* 0x040fe200000e0000 */
[----:B------:R-:W-:Y:S01]  /*0ea0*/  ULDC UR16, c[0x0][0x630] ;  /* 0x00018c0000107ab9 */ /* 0x000fe20000000800 */
[----:B------:R-:W-:Y:S02]  /*0eb0*/  ISETP.NE.U32.AND P0, PT, RZ, UR18, PT ;  /* 0x00000012ff007c0c */ /* 0x000fe4000bf05070 */
[----:B------:R-:W-:Y:S02]  /*0ec0*/  R2UR UR4, R16 ;  /* 0x00000000100472ca */ /* 0x000fe400000e0000 */
[----:B------:R-:W-:Y:S02]  /*0ed0*/  ISETP.NE.AND.EX P0, PT, RZ, UR19, PT, P0 ;  /* 0x00000013ff007c0c */ /* 0x000fe4000bf05300 */
[----:B------:R-:W-:-:S11]  /*0ee0*/  R2UR UR5, R17 ;  /* 0x00000000110572ca */ /* 0x000fd600000e0000 */
[----:B------:R-:W-:Y:S05]  /*0ef0*/  @!P0 BRA `(.L_x_12) ;  /* 0x0000000000308947 */ /* 0x000fea0003800000 */
[----:B------:R-:W-:Y:S01]  /*0f00*/  R2UR UR4, R16 ;  /* 0x00000000100472ca */ /* 0x000fe200000e0000 */
[----:B------:R-:W-:Y:S01]  /*0f10*/  ULDC UR12, c[0x0][0x634] ;  /* 0x00018d00000c7ab9 */ /* 0x000fe20000000800 */
[----:B------:R-:W-:-:S11]  /*0f20*/  R2UR UR15, R17 ;  /* 0x00000000110f72ca */ /* 0x000fd600000e0000 */
[----:B------:R-:W-:-:S04]  /*0f30*/  UIADD3 UR12, UP1, UR4, UR12, URZ ;  /* 0x0000000c040c7290 */ /* 0x000fc8000ff3e03f */
[----:B------:R-:W-:-:S04]  /*0f40*/  UIADD3.X UR15, URZ, UR15, URZ, UP1, !UPT ;  /* 0x0000000f3f0f7290 */ /* 0x000fc80008ffe43f */
[----:B------:R-:W-:-:S04]  /*0f50*/  UIMAD.WIDE.U32 UR4, UR15, UR18, URZ ;  /* 0x000000120f0472a5 */ /* 0x000fc8000f8e003f */
[----:B------:R-:W-:Y:S02]  /*0f60*/  UIMAD.WIDE.U32 UR10, UP1, UR12, UR19, UR4 ;  /* 0x000000130c0a72a5 */ /* 0x000fe4000f820004 */
[----:B------:R-:W-:Y:S02]  /*0f70*/  UIMAD.WIDE.U32 UR4, UR12, UR18, URZ ;  /* 0x000000120c0472a5 */ /* 0x000fe4000f8e003f */
[----:B------:R-:W-:Y:S02]  /*0f80*/  UIADD3.X UR13, URZ, URZ, URZ, UP1, !UPT ;  /* 0x0000003f3f0d7290 */ /* 0x000fe40008ffe43f */
[----:B------:R-:W-:Y:S01]  /*0f90*/  UIADD3 URZ, UP1, UR5, UR10, URZ ;  /* 0x0000000a053f7290 */ /* 0x000fe2000ff3e03f */
[----:B------:R-:W-:-:S03]  /*0fa0*/  UMOV UR12, UR11 ;  /* 0x0000000b000c7c82 */ /* 0x000fc60008000000 */
[----:B------:R-:W-:-:S12]  /*0fb0*/  UIMAD.WIDE.U32.X UR4, UR15, UR19, UR12, UP1 ;  /* 0x000000130f0472a5 */ /* 0x000fd800088e040c */
.L_x_12:
[----:B------:R-:W-:Y:S01]  /*0fc0*/  USHF.R.U64 UR4, UR4, UR16, UR5 ;  /* 0x0000001004047299 */ /* 0x000fe20008001205 */
[----:B------:R-:W-:Y:S01]  /*0fd0*/  R2UR UR11, R17 ;  /* 0x00000000110b72ca */ /* 0x000fe200000e0000 */
[----:B------:R-:W-:Y:S02]  /*0fe0*/  USHF.R.U32.HI UR5, URZ, UR16, UR5 ;  /* 0x000000103f057299 */ /* 0x000fe40008011605 */
[----:B------:R-:W-:Y:S01]  /*0ff0*/  UIADD3 UR12, UP1, URZ, -UR4, URZ ;  /* 0x800000043f0c7290 */ /* 0x000fe2000ff3e03f */
[----:B------:R-:W-:Y:S01]  /*1000*/  ULDC.64 UR18, c[0x0][0x620] ;  /* 0x0001880000127ab9 */ /* 0x000fe20000000a00 */
[----:B------:R-:W-:Y:S02]  /*1010*/  UISETP.NE.AND UP2, UPT, UR38, URZ, UPT ;  /* 0x0000003f2600728c */ /* 0x000fe4000bf45270 */
[----:B------:R-:W-:Y:S01]  /*1020*/  UIADD3.X UR5, URZ, ~UR5, URZ, UP1, !UPT ;  /* 0x800000053f057290 */ /* 0x000fe20008ffe43f */
[----:B------:R-:W-:Y:S01]  /*1030*/  UMOV UR10, UR20 ;  /* 0x00000014000a7c82 */ /* 0x000fe20008000000 */
[----:B------:R-:W-:-:S02]  /*1040*/  ULDC UR13, c[0x0][0x618] ;  /* 0x00018600000d7ab9 */ /* 0x000fc40000000800 */
[----:B------:R-:W-:Y:S02]  /*1050*/  UIMAD UR5, UR5, UR18, URZ ;  /* 0x00000012050572a4 */ /* 0x000fe4000f8e023f */
[----:B------:R-:W-:Y:S02]  /*1060*/  UIMAD.WIDE.U32 UR10, UR12, UR18, UR10 ;  /* 0x000000120c0a72a5 */ /* 0x000fe4000f8e000a */
[----:B------:R-:W-:Y:S02]  /*1070*/  UIMAD UR12, UR12, UR19, UR5 ;  /* 0x000000130c0c72a4 */ /* 0x000fe4000f8e0205 */
[----:B------:R-:W-:Y:S02]  /*1080*/  @UP2 UIMAD UR7, UR17, UR9, UR8 ;  /* 0x00000009110722a4 */ /* 0x000fe4000f8e0208 */
[----:B------:R-:W-:Y:S01]  /*1090*/  UIADD3 UR11, UR11, UR12, URZ ;  /* 0x0000000c0b0b7290 */ /* 0x000fe2000fffe03f */
[----:B------:R-:W-:Y:S01]  /*10a0*/  ULDC.64 UR8, c[0x0][0x640] ;  /* 0x0001900000087ab9 */ /* 0x000fe20000000a00 */
[----:B------:R-:W-:-:S02]  /*10b0*/  ULDC UR15, c[0x0][0x608] ;  /* 0x00018200000f7ab9 */ /* 0x000fc40000000800 */
[----:B------:R-:W-:Y:S01]  /*10c0*/  USHF.R.U64 UR20, UR10, UR13, UR11 ;  /* 0x0000000d0a147299 */ /* 0x000fe2000800120b */
[----:B------:R-:W-:Y:S01]  /*10d0*/  ISETP.NE.U32.AND P0, PT, RZ, UR8, PT ;  /* 0x00000008ff007c0c */ /* 0x000fe2000bf05070 */
[----:B------:R-:W-:Y:S01]  /*10e0*/  USHF.R.U32.HI UR11, URZ, UR13, UR11 ;  /* 0x0000000d3f0b7299 */ /* 0x000fe2000801160b */
[----:B------:R-:W-:Y:S02]  /*10f0*/  ULDC UR21, c[0x0][0x658] ;  /* 0x0001960000157ab9 */ /* 0x000fe40000000800 */
[----:B------:R-:W-:Y:S01]  /*1100*/  ISETP.NE.AND.EX P0, PT, RZ, UR9, PT, P0 ;  /* 0x00000009ff007c0c */ /* 0x000fe2000bf05300 */
[----:B------:R-:W-:Y:S02]  /*1110*/  USHF.R.U64 UR25, UR20, UR15, UR11 ;  /* 0x0000000f14197299 */ /* 0x000fe4000800120b */
[----:B------:R-:W-:Y:S01]  /*1120*/  USHF.R.U32.HI UR11, URZ, UR15, UR11 ;  /* 0x0000000f3f0b7299 */ /* 0x000fe2000801160b */
[----:B------:R-:W-:Y:S01]  /*1130*/  UMOV UR10, 0xffffffff ;  /* 0xffffffff000a7882 */ /* 0x000fe20000000000 */
[----:B------:R-:W-:Y:S01]  /*1140*/  ULDC UR5, c[0x0][0x600] ;  /* 0x0001800000057ab9 */ /* 0x000fe20000000800 */
[----:B------:R-:W-:-:S02]  /*1150*/  USHF.L.U32 UR10, UR10, UR21, URZ ;  /* 0x000000150a0a7299 */ /* 0x000fc4000800063f */
[----:B------:R-:W-:Y:S02]  /*1160*/  USHF.R.U64 UR26, UR25, UR21, UR11 ;  /* 0x00000015191a7299 */ /* 0x000fe4000800120b */
[----:B------:R-:W-:Y:S02]  /*1170*/  ULOP3.LUT UR15, URZ, UR10, URZ, 0x33, !UPT ;  /* 0x0000000a3f0f7292 */ /* 0x000fe4000f8e333f */
[----:B------:R-:W-:Y:S02]  /*1180*/  UIADD3 UR19, UR5, -0x1, URZ ;  /* 0xffffffff05137890 */ /* 0x000fe4000fffe03f */
[----:B------:R-:W-:Y:S01]  /*1190*/  USHF.R.U32.HI UR11, URZ, UR21, UR11 ;  /* 0x000000153f0b7299 */ /* 0x000fe2000801160b */
[----:B------:R-:W-:Y:S01]  /*11a0*/  ULDC UR22, c[0x0][0x648] ;  /* 0x0001920000167ab9 */ /* 0x000fe20000000800 */
[----:B------:R-:W-:Y:S01]  /*11b0*/  ULDC UR23, c[0x0][0x638] ;  /* 0x00018e0000177ab9 */ /* 0x000fe20000000800 */
[----:B------:R-:W-:Y:S01]  /*11c0*/  UMOV UR24, 0x1 ;  /* 0x0000000100187882 */ /* 0x000fe20000000000 */
[----:B------:R-:W-:Y:S01]  /*11d0*/  UMOV UR10, UR26 ;  /* 0x0000001a000a7c82 */ /* 0x000fe20008000000 */
[----:B------:R-:W-:Y:S07]  /*11e0*/  @!P0 BRA `(.L_x_13) ;  /* 0x0000000000308947 */ /* 0x000fee0003800000 */
[----:B------:R-:W-:Y:S02]  /*11f0*/  ULDC UR16, c[0x0][0x64c] ;  /* 0x0001930000107ab9 */ /* 0x000fe40000000800 */
        /* <DEDUP_REMOVED lines=8> */
[----:B------:R-:W-:-:S07]  /*1280*/  UIMAD.WIDE.U32.X UR8, UR18, UR9, UR16, UP1 ;  /* 0x00000009120872a5 */ /* 0x000fce00088e0410 */
[----:B------:R-:W-:Y:S01]  /*1290*/  UMOV UR10, UR8 ;  /* 0x00000008000a7c82 */ /* 0x000fe20008000000 */
[----:B------:R-:W-:-:S05]  /*12a0*/  UMOV UR11, UR9 ;  /* 0x00000009000b7c82 */ /* 0x000fca0008000000 */
.L_x_13:
[----:B------:R-:W-:Y:S01]  /*12b0*/  USHF.R.U64 UR9, UR10, UR22, UR11 ;  /* 0x000000160a097299 */ /* 0x000fe2000800120b */
[----:B------:R-:W-:Y:S01]  /*12c0*/  IMAD.MOV.U32 R0, RZ, RZ, 0x1 ;  /* 0x00000001ff007424 */ /* 0x000fe200078e00ff */
[----:B------:R-:W-:Y:S01]  /*12d0*/  USHF.L.U32 UR8, UR24, UR21, URZ ;  /* 0x0000001518087299 */ /* 0x000fe2000800063f */
[----:B------:R-:W-:Y:S01]  /*12e0*/  IMAD.U32 R19, RZ, RZ, UR4 ;  /* 0x00000004ff137e24 */ /* 0x000fe2000f8e00ff */
[----:B------:R-:W-:Y:S02]  /*12f0*/  ULOP3.LUT UR15, UR25, UR15, URZ, 0xc0, !UPT ;  /* 0x0000000f190f7292 */ /* 0x000fe4000f8ec03f */
[----:B------:R-:W-:Y:S02]  /*1300*/  UIADD3 UR10, -UR9, URZ, URZ ;  /* 0x0000003f090a7290 */ /* 0x000fe4000fffe13f */
[----:B------:R-:W-:Y:S02]  /*1310*/  UIMAD UR15, UR8, UR9, UR15 ;  /* 0x00000009080f72a4 */ /* 0x000fe4000f8e020f */
[----:B------:R-:W-:-:S02]  /*1320*/  ULOP3.LUT UR19, UR20, UR19, URZ, 0xc0, !UPT ;  /* 0x0000001314137292 */ /* 0x000fc4000f8ec03f */
[----:B------:R-:W-:Y:S01]  /*1330*/  UIMAD UR8, UR10, UR23, UR26 ;  /* 0x000000170a0872a4 */ /* 0x000fe2000f8e021a */
[----:B------:R-:W-:Y:S01]  /*1340*/  ULDC UR9, c[0x0][0x610] ;  /* 0x0001840000097ab9 */ /* 0x000fe20000000800 */
[----:B------:R-:W-:Y:S02]  /*1350*/  UISETP.NE.AND UP1, UPT, UR38, URZ, UPT ;  /* 0x0000003f2600728c */ /* 0x000fe4000bf25270 */
[----:B------:R-:W-:Y:S02]  /*1360*/  UIMAD UR7, UR15, UR9, UR7 ;  /* 0x000000090f0772a4 */ /* 0x000fe4000f8e0207 */
[----:B------:R-:W-:-:S04]  /*1370*/  UIMAD UR8, UR8, UR5, UR19 ;  /* 0x00000005080872a4 */ /* 0x000fc8000f8e0213 */
[----:B------:R-:W-:Y:S02]  /*1380*/  USEL UR5, UR8, UR7, !UP1 ;  /* 0x0000000708057287 */ /* 0x000fe4000c800000 */
[----:B------:R-:W-:-:S04]  /*1390*/  USEL UR7, UR7, UR8, !UP1 ;  /* 0x0000000807077287 */ /* 0x000fc8000c800000 */
[----:B------:R-:W-:Y:S02]  /*13a0*/  IMAD.U32 R2, RZ, RZ, UR5 ;  /* 0x00000005ff027e24 */ /* 0x000fe4000f8e00ff */
[----:B------:R-:W-:-:S07]  /*13b0*/  IMAD.U32 R18, RZ, RZ, UR7 ;  /* 0x00000007ff127e24 */ /* 0x000fce000f8e00ff */
.L_x_11:
[----:B------:R-:W-:Y:S05]  /*13c0*/  @!P1 BRA `(.L_x_14) ;  /* 0x00000000000c9947 */ /* 0x000fea0003800000 */
[----:B------:R-:W-:Y:S01]  /*13d0*/  UCGABAR_WAIT ;  /* 0x0000000000007dc7 */ /* 0x000fe20008000000 */
[----:B------:R-:W-:Y:S01]  /*13e0*/  CCTL.IVALL ;  /* 0x00000000ff00798f */ /* 0x000fe20002000000 */
[----:B------:R-:W-:Y:S05]  /*13f0*/  BRA `(.L_x_15) ;  /* 0x0000000000047947 */ /* 0x000fea0003800000 */
.L_x_14:
[----:B------:R-:W-:Y:S06]  /*1400*/  BAR.SYNC.DEFER_BLOCKING 0x0 ;  /* 0x0000000000007b1d */ /* 0x000fec0000010000 */
.L_x_15:
[----:B------:R-:W-:Y:S02]  /*1410*/  ULDC UR4, c[0x0][0x28c] ;  /* 0x0000a30000047ab9 */ /* 0x000fe40000000800 */
[----:B------:R-:W-:-:S04]  /*1420*/  UIADD3 UR4, UR4, 0x7f, URZ ;  /* 0x0000007f04047890 */ /* 0x000fc8000fffe03f */
[----:B------:R-:W-:-:S04]  /*1430*/  USHF.R.S32.HI UR5, URZ, 0x1f, UR4 ;  /* 0x0000001f3f057899 */ /* 0x000fc80008011404 */
[----:B------:R-:W-:-:S04]  /*1440*/  ULEA.HI UR5, UR5, UR4, URZ, 0x7 ;  /* 0x0000000405057291 */ /* 0x000fc8000f8f383f */
[----:B------:R-:W-:Y:S01]  /*1450*/  USHF.R.S32.HI UR37, URZ, 0x7, UR5 ;  /* 0x000000073f257899 */ /* 0x000fe20008011405 */
[----:B------:R-:W-:Y:S11]  /*1460*/  @!P2 BRA `(.L_x_16) ;  /* 0x000000580098a947 */ /* 0x000ff60003800000 */
[----:B------:R-:W-:-:S06]  /*1470*/  UISETP.GT.U32.AND UP1, UPT, UR14, 0x1, UPT ;  /* 0x000000010e00788c */ /* 0x000fcc000bf24070 */
[----:B------:R-:W-:-:S13]  /*1480*/  PLOP3.LUT P0, PT, PT, PT, UP1, 0x80, 0x0 ;  /* 0x000000000000781c */ /* 0x000fda0003f0f018 */
[----:B------:R-:W-:Y:S05]  /*1490*/  @P0 EXIT ;  /* 0x000000000000094d */ /* 0x000fea0003800000 */
.L_x_17:
[----:B------:R-:W-:-:S08]  /*14a0*/  NOP ;  /* 0x0000000000007918 */ /* 0x000fd00000000000 */
[----:B------:R-:W0:Y:S02]  /*14b0*/  USETMAXREG.TRY_ALLOC.CTAPOOL UP1, 0xe8 ;  /* 0x000000e8000079c8 */ /* 0x000e240008020600 */
[----:B0-----:R-:W-:-:S13]  /*14c0*/  PLOP3.LUT P0, PT, PT, PT, UP1, 0x80, 0x0 ;  /* 0x000000000000781c */ /* 0x001fda0003f0f018 */
[----:B------:R-:W-:Y:S05]  /*14d0*/  @!P0 BRA `(.L_x_17) ;  /* 0xfffffffc00f08947 */ /* 0x000fea000383ffff */
[----:B------:R-:W-:-:S13]  /*14e0*/  LOP3.LUT P0, RZ, R0, 0xff, RZ, 0xc0, !PT ;  /* 0x000000ff00ff7812 */ /* 0x000fda000780c0ff */
[----:B------:R-:W-:Y:S05]  /*14f0*/  @!P0 EXIT ;  /* 0x000000000000894d */ /* 0x000fea0003800000 */
[----:B------:R-:W0:Y:S01]  /*1500*/  S2UR UR5, SR_CgaCtaId ;  /* 0x00000000000579c3 */ /* 0x000e220000008800 */
[CC--:B------:R-:W-:Y:S01]  /*1510*/  LEA.HI R0, R9.reuse, R4.reuse, RZ, 0x2 ;  /* 0x0000000409007211 */ /* 0x0c0fe200078f10ff */
[----:B------:R-:W-:Y:S01]  /*1520*/  UMOV UR42, 0x400 ;  /* 0x00000400002a7882 */ /* 0x000fe20000000000 */
[----:B------:R-:W-:Y:S01]  /*1530*/  LEA.HI R9, R9, R4, RZ, 0x5 ;  /* 0x0000000409097211 */ /* 0x000fe200078f28ff */
[----:B------:R-:W-:Y:S01]  /*1540*/  USHF.R.U32.HI UR4, URZ, 0x2, UR37 ;  /* 0x000000023f047899 */ /* 0x000fe20008011625 */
[--C-:B------:R-:W-:Y:S01]  /*1550*/  SHF.R.S32.HI R90, RZ, 0x2, R0.reuse ;  /* 0x00000002ff5a7819 */ /* 0x100fe20000011400 */
[----:B------:R-:W-:Y:S01]  /*1560*/  ULOP3.LUT UR45, UR37, 0x3, URZ, 0xc0, !UPT ;  /* 0x00000003252d7892 */ /* 0x000fe2000f8ec03f */
[----:B------:R-:W-:Y:S01]  /*1570*/  SHF.R.S32.HI R3, RZ, 0x1f, R0 ;  /* 0x0000001fff037819 */ /* 0x000fe20000011400 */
[----:B------:R-:W1:Y:S01]  /*1580*/  LDC.64 R6, c[0x0][0x5c8] ;  /* 0x00017200ff067b82 */ /* 0x000e620000000a00 */
[----:B------:R-:W-:Y:S01]  /*1590*/  SHF.R.S32.HI R9, RZ, 0x5, R9 ;  /* 0x00000005ff097819 */ /* 0x000fe20000011409 */
[----:B------:R-:W-:Y:S01]  /*15a0*/  UISETP.LT.AND UP1, UPT, UR37, 0x1, UPT ;  /* 0x000000012500788c */ /* 0x000fe2000bf21270 */
[----:B------:R-:W-:Y:S01]  /*15b0*/  LEA.HI R3, R3, R90, RZ, 0x3 ;  /* 0x0000005a03037211 */ /* 0x000fe200078f18ff */
[----:B------:R-:W-:Y:S01]  /*15c0*/  ULOP3.LUT UR4, UR4, 0x1, URZ, 0xc0, !UPT ;  /* 0x0000000104047892 */ /* 0x000fe2000f8ec03f */
[----:B------:R-:W-:-:S02]  /*15d0*/  ULDC UR44, c[0x0][0x658] ;  /* 0x00019600002c7ab9 */ /* 0x000fc40000000800 */
[----:B------:R-:W-:Y:S01]  /*15e0*/  LOP3.LUT R3, R3, 0xfffffff8, RZ, 0xc0, !PT ;  /* 0xfffffff803037812 */ /* 0x000fe200078ec0ff */
[----:B------:R-:W2:Y:S01]  /*15f0*/  LDC R96, c[0x0][0x288] ;  /* 0x0000a200ff607b82 */ /* 0x000ea20000000800 */
[----:B------:R-:W-:Y:S01]  /*1600*/  UMOV UR6, 0xffffffff ;  /* 0xffffffff00067882 */ /* 0x000fe20000000000 */
[----:B------:R-:W-:Y:S01]  /*1610*/  ULDC UR8, c[0x0][0x284] ;  /* 0x0000a10000087ab9 */ /* 0x000fe20000000800 */
[----:B------:R-:W-:Y:S01]  /*1620*/  USEL UR45, UR45, URZ, !UP0 ;  /* 0x0000003f2d2d7287 */ /* 0x000fe2000c000000 */
[----:B------:R-:W-:Y:S01]  /*1630*/  IMAD.IADD R90, R90, 0x1, -R3 ;  /* 0x000000015a5a7824 */ /* 0x000fe200078e0a03 */
[----:B------:R-:W-:Y:S01]  /*1640*/  LOP3.LUT R3, R0, 0xfffffffc, RZ, 0xc0, !PT ;  /* 0xfffffffc00037812 */ /* 0x000fe200078ec0ff */
[----:B------:R-:W-:Y:S01]  /*1650*/  VIADD R0, R5, 0xffffffff ;  /* 0xffffffff05007836 */ /* 0x000fe20000000000 */
[----:B------:R-:W-:Y:S01]  /*1660*/  USEL UR46, UR37, 0x1, UP1 ;  /* 0x00000001252e7887 */ /* 0x000fe20008800000 */
[--C-:B------:R-:W-:Y:S01]  /*1670*/  IMAD R99, R9, -0x10, -R90.reuse ;  /* 0xfffffff009637824 */ /* 0x100fe200078e0a5a */
[----:B0-----:R-:W-:Y:S01]  /*1680*/  ULEA UR42, UR5, UR42, 0x18 ;  /* 0x0000002a052a7291 */ /* 0x001fe2000f8ec03f */
[----:B------:R-:W-:Y:S01]  /*1690*/  IMAD.IADD R3, R4, 0x1, -R3 ;  /* 0x0000000104037824 */ /* 0x000fe200078e0a03 */
[C---:B------:R-:W-:Y:S01]  /*16a0*/  ISETP.NE.AND P0, PT, R0.reuse, RZ, PT ;  /* 0x000000ff0000720c */ /* 0x040fe20003f05270 */
[----:B------:R-:W-:Y:S01]  /*16b0*/  IMAD.SHL.U32 R0, R0, 0x8, RZ ;  /* 0x0000000800007824 */ /* 0x000fe200078e00ff */
[----:B------:R-:W-:Y:S01]  /*16c0*/  UIADD3 UR50, UR42, 0x50, URZ ;  /* 0x000000502a327890 */ /* 0x000fe2000fffe03f */
[--C-:B------:R-:W-:Y:S01]  /*16d0*/  SHF.R.S32.HI R91, RZ, 0x1f, R90.reuse ;  /* 0x0000001fff5b7819 */ /* 0x100fe2000001145a */
[----:B------:R-:W-:Y:S01]  /*16e0*/  IMAD.SHL.U32 R92, R3, 0x2, RZ ;  /* 0x00000002035c7824 */ /* 0x000fe200078e00ff */
[----:B------:R-:W-:Y:S01]  /*16f0*/  USHF.L.U32 UR6, UR6, UR44, URZ ;  /* 0x0000002c06067299 */ /* 0x000fe2000800063f */
[----:B------:R-:W-:Y:S01]  /*1700*/  LOP3.LUT R0, R0, 0x8, RZ, 0xc0, !PT ;  /* 0x0000000800007812 */ /* 0x000fe200078ec0ff */
[----:B------:R-:W-:Y:S01]  /*1710*/  UISETP.EQ.U32.AND UP0, UPT, UR4, 0x1, !UP0 ;  /* 0x000000010400788c */ /* 0x000fe2000c702070 */
[----:B------:R-:W-:Y:S01]  /*1720*/  IMAD.WIDE R90, R9, 0x10, R90 ;  /* 0x00000010095a7825 */ /* 0x000fe200078e025a */
[C---:B-1----:R-:W-:Y:S01]  /*1730*/  SHF.L.U64.HI R94, R6.reuse, 0x3, R7 ;  /* 0x00000003065e7819 */ /* 0x042fe20000010207 */
[----:B------:R-:W-:Y:S01]  /*1740*/  ULDC UR43, c[0x0][0x600] ;  /* 0x00018000002b7ab9 */ /* 0x000fe20000000800 */
[----:B------:R-:W-:Y:S01]  /*1750*/  SEL R100, RZ, 0x1, P0 ;  /* 0x00000001ff647807 */ /* 0x000fe20000000000 */
[----:B------:R-:W-:Y:S01]  /*1760*/  IMAD.SHL.U32 R95, R6, 0x8, RZ ;  /* 0x00000008065f7824 */ /* 0x000fe200078e00ff */
[----:B------:R-:W-:Y:S01]  /*1770*/  LEA R97, R5, UR50, 0x3 ;  /* 0x0000003205617c11 */ /* 0x000fe2000f8e18ff */
[----:B--2---:R-:W-:Y:S01]  /*1780*/  IMAD R96, R3, -0x2, R96 ;  /* 0xfffffffe03607824 */ /* 0x004fe200078e0260 */
[C---:B------:R-:W-:Y:S01]  /*1790*/  LOP3.LUT R101, R0.reuse, 0x8, RZ, 0x3c, !PT ;  /* 0x0000000800657812 */ /* 0x040fe200078e3cff */
[----:B------:R-:W-:Y:S01]  /*17a0*/  VIADD R99, R99, UR8 ;  /* 0x0000000863637c36 */ /* 0x000fe20008000000 */
[----:B------:R-:W-:Y:S01]  /*17b0*/  LOP3.LUT R98, R0, 0x18, RZ, 0x3c, !PT ;  /* 0x0000001800627812 */ /* 0x000fe200078e3cff */
[----:B------:R-:W-:Y:S01]  /*17c0*/  UMOV UR7, 0x1 ;  /* 0x0000000100077882 */ /* 0x000fe20000000000 */
[----:B------:R-:W-:Y:S01]  /*17d0*/  SHF.R.S32.HI R93, RZ, 0x1f, R92 ;  /* 0x0000001fff5d7819 */ /* 0x000fe2000001145c */
[----:B------:R-:W-:-:S02]  /*17e0*/  ULOP3.LUT UR49, UR40, 0x1, URZ, 0xfc, !UPT ;  /* 0x0000000128317892 */ /* 0x000fc4000f8efc3f */
[----:B------:R-:W-:Y:S02]  /*17f0*/  USHF.L.U32 UR36, UR37, 0x1, URZ ;  /* 0x0000000125247899 */ /* 0x000fe4000800063f */
[----:B------:R-:W-:Y:S02]  /*1800*/  USHF.L.U64.HI UR41, UR52, 0x1, UR39 ;  /* 0x0000000134297899 */ /* 0x000fe40008010227 */
[----:B------:R-:W-:Y:S02]  /*1810*/  UIADD3 UR43, UR43, -0x1, URZ ;  /* 0xffffffff2b2b7890 */ /* 0x000fe4000fffe03f */
[----:B------:R-:W-:Y:S02]  /*1820*/  USHF.L.U32 UR44, UR7, UR44, URZ ;  /* 0x0000002c072c7299 */ /* 0x000fe4000800063f */
[----:B------:R-:W-:Y:S02]  /*1830*/  UIADD3 UR46, -UR46, UR37, URZ ;  /* 0x000000252e2e7290 */ /* 0x000fe4000fffe13f */
[----:B------:R-:W-:-:S02]  /*1840*/  ULOP3.LUT UR47, URZ, UR6, URZ, 0x33, !UPT ;  /* 0x000000063f2f7292 */ /* 0x000fc4000f8e333f */
[----:B------:R-:W-:-:S12]  /*1850*/  USEL UR48, URZ, 0x1, !UP0 ;  /* 0x000000013f307887 */ /* 0x000fd8000c000000 */
.L_x_165:
[----:B------:R-:W-:-:S04]  /*1860*/  SHF.L.U32 R0, R100, 0x1f, RZ ;  /* 0x0000001f64007819 */ /* 0x000fc800000006ff */
[----:B------:R-:W0:Y:S02]  /*1870*/  SYNCS.PHASECHK.TRANS64.TRYWAIT P0, [R97+URZ+-0x8], R0 ;  /* 0xfffff800610075a7 */ /* 0x000e24000800017f */
[----:B012345:R-:W-:Y:S05]  /*1880*/  @!P0 BRA `(.L_x_18) ;  /* 0x0000006400d08947 */ /* 0x03ffea0003800000 */
.L_x_187:
[----:B------:R-:W-:Y:S02]  /*1890*/  ULDC UR4, c[0x0][0x28c] ;  /* 0x0000a30000047ab9 */ /* 0x000fe40000000800 */
[----:B------:R-:W-:-:S13]  /*18a0*/  ISETP.LT.AND P0, PT, RZ, UR4, PT ;  /* 0x00000004ff007c0c */ /* 0x000fda000bf01270 */
[----:B------:R-:W-:Y:S05]  /*18b0*/  @P0 BRA `(.L_x_19) ;  /* 0x0000000000400947 */ /* 0x000fea0003800000 */
[----:B0-----:R-:W-:Y:S01]  /*18c0*/  MOV R0, 0x0 ;  /* 0x0000000000007802 */ /* 0x001fe20000000f00 */
[----:B------:R-:W-:Y:S01]  /*18d0*/  ULDC.64 UR4, c[0x4][0x68] ;  /* 0x01001a0000047ab9 */ /* 0x000fe20000000a00 */
[----:B------:R-:W-:Y:S01]  /*18e0*/  ULDC.64 UR6, c[0x4][0x8] ;  /* 0x0100020000067ab9 */ /* 0x000fe20000000a00 */
[----:B------:R-:W-:Y:S01]  /*18f0*/  IMAD.U32 R4, RZ, RZ, UR4 ;  /* 0x00000004ff047e24 */ /* 0x000fe2000f8e00ff */
[----:B------:R0:W1:Y:S01]  /*1900*/  LDC.64 R14, c[0x4][R0] ;  /* 0x01000000000e7b82 */ /* 0x0000620000000a00 */
[----:B------:R-:W-:Y:S01]  /*1910*/  IMAD.U32 R5, RZ, RZ, UR5 ;  /* 0x00000005ff057e24 */ /* 0x000fe2000f8e00ff */
[----:B------:R-:W-:Y:S01]  /*1920*/  ULDC.64 UR4, c[0x4][0x70] ;  /* 0x01001c0000047ab9 */ /* 0x000fe20000000a00 */
[----:B------:R-:W-:Y:S02]  /*1930*/  IMAD.U32 R10, RZ, RZ, UR6 ;  /* 0x00000006ff0a7e24 */ /* 0x000fe4000f8e00ff */
[----:B------:R-:W-:Y:S02]  /*1940*/  IMAD.U32 R6, RZ, RZ, UR4 ;  /* 0x00000004ff067e24 */ /* 0x000fe4000f8e00ff */
[----:B------:R-:W-:-:S02]  /*1950*/  IMAD.U32 R7, RZ, RZ, UR5 ;  /* 0x00000005ff077e24 */ /* 0x000fc4000f8e00ff */
[----:B------:R-:W-:Y:S02]  /*1960*/  IMAD.U32 R11, RZ, RZ, UR7 ;  /* 0x00000007ff0b7e24 */ /* 0x000fe4000f8e00ff */
[----:B------:R-:W-:Y:S02]  /*1970*/  IMAD.MOV.U32 R8, RZ, RZ, 0x1e1 ;  /* 0x000001e1ff087424 */ /* 0x000fe400078e00ff */
[----:B------:R-:W-:Y:S02]  /*1980*/  IMAD.MOV.U32 R12, RZ, RZ, 0x1 ;  /* 0x00000001ff0c7424 */ /* 0x000fe400078e00ff */
[----:B0-----:R-:W-:-:S07]  /*1990*/  IMAD.MOV.U32 R13, RZ, RZ, RZ ;  /* 0x000000ffff0d7224 */ /* 0x001fce00078e00ff */
[----:B------:R-:W-:-:S07]  /*19a0*/  LEPC R20, `(.L_x_19) ;  /* 0x000000001014794e */ /* 0x000fce0000000000 */
[----:B-1---5:R-:W-:Y:S05]  /*19b0*/  CALL.ABS.NOINC R14 ;  /* 0x000000000e007343 */ /* 0x022fea0003c00000 */
.L_x_19:
[----:B0-----:R-:W-:-:S05]  /*19c0*/  IMAD.U32 R0, RZ, RZ, UR49 ;  /* 0x00000031ff007e24 */ /* 0x001fca000f8e00ff */
[----:B------:R-:W-:-:S13]  /*19d0*/  ISETP.NE.AND P0, PT, R0, 0x3, PT ;  /* 0x000000030000780c */ /* 0x000fda0003f05270 */
[----:B------:R-:W-:Y:S05]  /*19e0*/  @!P0 BRA `(.L_x_20) ;  /* 0x0000000000048947 */ /* 0x000fea0003800000 */
[----:B------:R-:W-:Y:S01]  /*19f0*/  BPT.TRAP 0x1 ;  /* 0x000000040000795c */ /* 0x000fe20000300000 */
.L_x_20:
[----:B------:R-:W-:Y:S02]  /*1a00*/  IMAD.U32 R3, RZ, RZ, UR45 ;  /* 0x0000002dff037e24 */ /* 0x000fe4000f8e00ff */
[----:B------:R-:W-:-:S03]  /*1a10*/  IMAD.U32 R0, RZ, RZ, UR48 ;  /* 0x00000030ff007e24 */ /* 0x000fc6000f8e00ff */
[----:B------:R-:W-:Y:S02]  /*1a20*/  LEA R3, R3, UR42, 0x3 ;  /* 0x0000002a03037c11 */ /* 0x000fe4000f8e18ff */
[----:B------:R-:W-:-:S04]  /*1a30*/  SHF.L.U32 R0, R0, 0x1f, RZ ;  /* 0x0000001f00007819 */ /* 0x000fc800000006ff */
[----:B------:R0:W1:Y:S01]  /*1a40*/  SYNCS.PHASECHK.TRANS64.TRYWAIT P1, [R3+URZ], R0 ;  /* 0x00000000030075a7 */ /* 0x000062000802017f */
[----:B------:R-:W-:Y:S05]  /*1a50*/  @!P0 BRA `(.L_x_21) ;  /* 0x0000000000048947 */ /* 0x000fea0003800000 */
[----:B------:R-:W-:Y:S01]  /*1a60*/  BPT.TRAP 0x1 ;  /* 0x000000040000795c */ /* 0x000fe20000300000 */
.L_x_21:
[----:B------:R-:W-:-:S05]  /*1a70*/  IMAD.U32 R4, RZ, RZ, UR46 ;  /* 0x0000002eff047e24 */ /* 0x000fca000f8e00ff */
[----:B------:R-:W-:Y:S01]  /*1a80*/  ISETP.GE.AND P2, PT, R4, 0x1, PT ;  /* 0x000000010400780c */ /* 0x000fe20003f46270 */
[----:B-1----:R-:W-:-:S12]  /*1a90*/  @P1 BRA `(.L_x_22) ;  /* 0x0000000000081947 */ /* 0x002fd80003800000 */
[----:B------:R-:W1:Y:S02]  /*1aa0*/  SYNCS.PHASECHK.TRANS64.TRYWAIT P1, [R3+URZ], R0 ;  /* 0x00000000030075a7 */ /* 0x000e64000802017f */
[----:B-1----:R-:W-:Y:S05]  /*1ab0*/  @!P1 BRA `(.L_x_23) ;  /* 0x0000006400589947 */ /* 0x002fea0003800000 */
.L_x_22:
[----:B------:R-:W-:Y:S05]  /*1ac0*/  WARPSYNC.ALL ;  /* 0x0000000000007948 */ /* 0x000fea0003800000 */
[----:B------:R-:W-:Y:S01]  /*1ad0*/  UIADD3 UR4, UR42, 0x180, URZ ;  /* 0x000001802a047890 */ /* 0x000fe2000fffe03f */
[----:B------:R-:W-:Y:S01]  /*1ae0*/  WARPGROUP.ARRIVE ;  /* 0x00000000000079c5 */ /* 0x000fe20000000000 */
[----:B------:R-:W-:Y:S02]  /*1af0*/  UIADD3 UR5, UR42, 0x10180, URZ ;  /* 0x000101802a057890 */ /* 0x000fe4000fffe03f */
[----:B------:R-:W-:Y:S02]  /*1b00*/  USHF.R.U32.HI UR4, URZ, 0x4, UR4 ;  /* 0x000000043f047899 */ /* 0x000fe40008011604 */
[----:B------:R-:W-:-:S02]  /*1b10*/  USHF.R.U32.HI UR5, URZ, 0x4, UR5 ;  /* 0x000000043f057899 */ /* 0x000fc40008011605 */
[----:B------:R-:W-:Y:S02]  /*1b20*/  ULOP3.LUT UR4, UR4, 0x3fff, URZ, 0xc0, !UPT ;  /* 0x00003fff04047892 */ /* 0x000fe4000f8ec03f */
[----:B------:R-:W-:Y:S02]  /*1b30*/  ULOP3.LUT UR5, UR5, 0x3fff, URZ, 0xc0, !UPT ;  /* 0x00003fff05057892 */ /* 0x000fe4000f8ec03f */
[----:B------:R-:W-:Y:S02]  /*1b40*/  ULOP3.LUT UR8, UR4, 0x10000, URZ, 0xfc, !UPT ;  /* 0x0001000004087892 */ /* 0x000fe4000f8efc3f */
[----:B------:R-:W-:Y:S02]  /*1b50*/  ULOP3.LUT UR9, UR5, 0x10000, URZ, 0xfc, !UPT ;  /* 0x0001000005097892 */ /* 0x000fe4000f8efc3f */
[----:B------:R-:W-:Y:S02]  /*1b60*/  ULEA UR11, UR45, UR8, 0xa ;  /* 0x000000082d0b7291 */ /* 0x000fe4000f8e503f */
[----:B------:R-:W-:Y:S01]  /*1b70*/  ULEA UR10, UR45, UR9, 0xb ;  /* 0x000000092d0a7291 */ /* 0x000fe2000f8e583f */
[----:B------:R-:W-:Y:S01]  /*1b80*/  UMOV UR5, 0x40000040 ;  /* 0x4000004000057882 */ /* 0x000fe20000000000 */
[----:B------:R-:W-:-:S03]  /*1b90*/  UMOV UR7, 0x40000040 ;  /* 0x4000004000077882 */ /* 0x000fc60000000000 */
[----:B------:R-:W-:Y:S02]  /*1ba0*/  UMOV UR4, UR11 ;  /* 0x0000000b00047c82 */ /* 0x000fe40008000000 */
[----:B------:R-:W-:Y:S02]  /*1bb0*/  UMOV UR6, UR10 ;  /* 0x0000000a00067c82 */ /* 0x000fe40008000000 */
[----:B------:R-:W-:Y:S01]  /*1bc0*/  HGMMA.64x128x16.F32.BF16 R24, gdesc[UR4], RZ, !UPT, gsb0 ;  /* 0x01e00000041879f0 */ /* 0x000fe2000c0018ff */
[----:B------:R-:W-:Y:S02]  /*1bd0*/  UIADD3 UR4, UR11, 0x2, URZ ;  /* 0x000000020b047890 */ /* 0x000fe4000fffe03f */
[----:B------:R-:W-:Y:S01]  /*1be0*/  UIADD3 UR6, UR10, 0x2, URZ ;  /* 0x000000020a067890 */ /* 0x000fe2000fffe03f */
[----:B------:R-:W-:Y:S01]  /*1bf0*/  UMOV UR5, 0x40000040 ;  /* 0x4000004000057882 */ /* 0x000fe20000000000 */
[----:B------:R-:W-:Y:S01]  /*1c00*/  UMOV UR7, 0x40000040 ;  /* 0x4000004000077882 */ /* 0x000fe20000000000 */
[----:B------:R-:W-:-:S02]  /*1c10*/  WARPGROUP.DEPBAR.LE gsb0, 0x0 ;  /* 0x00008000000079c5 */ /* 0x000fc40000010000 */
[----:B------:R-:W-:-:S06]  /*1c20*/  WARPGROUP.ARRIVE ;  /* 0x00000000000079c5 */ /* 0x000fcc0000000000 */
[----:B------:R-:W-:Y:S01]  /*1c30*/  HGMMA.64x128x16.F32.BF16 R24, gdesc[UR4], R24, gsb0 ;  /* 0x01e00000041879f0 */ /* 0x000fe20008001818 */
[----:B------:R-:W-:Y:S02]  /*1c40*/  UIADD3 UR4, UR11, 0x4, URZ ;  /* 0x000000040b047890 */ /* 0x000fe4000fffe03f */
[----:B------:R-:W-:Y:S01]  /*1c50*/  UIADD3 UR6, UR10, 0x4, URZ ;  /* 0x000000040a067890 */ /* 0x000fe2000fffe03f */
[----:B------:R-:W-:Y:S01]  /*1c60*/  UMOV UR5, 0x40000040 ;  /* 0x4000004000057882 */ /* 0x000fe20000000000 */
[----:B------:R-:W-:Y:S01]  /*1c70*/  UMOV UR7, 0x40000040 ;  /* 0x4000004000077882 */ /* 0x000fe20000000000 */
[----:B------:R-:W-:Y:S02]  /*1c80*/  WARPGROUP.DEPBAR.LE gsb0, 0x0 ;  /* 0x00008000000079c5 */ /* 0x000fe40000010000 */
        /* <DEDUP_REMOVED lines=36> */
[----:B------:R-:W-:Y:S03]  /*1ed0*/  HGMMA.64x128x16.F32.BF16 R24, gdesc[UR4], R24, gsb0 ;  /* 0x01e00000041879f0 */ /* 0x000fe60008001818 */
[----:B------:R-:W-:Y:S02]  /*1ee0*/  WARPGROUP.DEPBAR.LE gsb0, 0x0 ;  /* 0x00008000000079c5 */ /* 0x000fe40000010000 */
[----:B------:R-:W-:Y:S05]  /*1ef0*/  @!P2 BRA `(.L_x_24) ;  /* 0x000000040088a947 */ /* 0x000fea0003800000 */
[----:B------:R-:W-:Y:S01]  /*1f00*/  UIADD3 UR10, UR45, 0x1, URZ ;  /* 0x000000012d0a7890 */ /* 0x000fe2000fffe03f */
[----:B01----:R-:W-:Y:S02]  /*1f10*/  IMAD.U32 R0, RZ, RZ, UR46 ;  /* 0x0000002eff007e24 */ /* 0x003fe4000f8e00ff */
[----:B------:R-:W-:Y:S01]  /*1f20*/  IMAD.U32 R3, RZ, RZ, UR45 ;  /* 0x0000002dff037e24 */ /* 0x000fe2000f8e00ff */
[----:B------:R-:W-:-:S04]  /*1f30*/  UISETP.NE.AND UP0, UPT, UR10, 0x4, UPT ;  /* 0x000000040a00788c */ /* 0x000fc8000bf05270 */
[----:B------:R-:W-:Y:S02]  /*1f40*/  USEL UR4, URZ, 0x1, UP0 ;  /* 0x000000013f047887 */ /* 0x000fe40008000000 */
[----:B------:R-:W-:Y:S02]  /*1f50*/  USEL UR10, UR10, URZ, UP0 ;  /* 0x0000003f0a0a7287 */ /* 0x000fe40008000000 */
[----:B------:R-:W-:-:S06]  /*1f60*/  ULOP3.LUT UR4, UR48, UR4, URZ, 0x3c, !UPT ;  /* 0x0000000430047292 */ /* 0x000fcc000f8e3c3f */
[----:B------:R-:W-:-:S07]  /*1f70*/  IMAD.U32 R6, RZ, RZ, UR4 ;  /* 0x00000004ff067e24 */ /* 0x000fce000f8e00ff */
.L_x_31:
[----:B------:R-:W-:Y:S05]  /*1f80*/  @!P0 BRA `(.L_x_25) ;  /* 0x0000000000048947 */ /* 0x000fea0003800000 */
[----:B------:R-:W-:Y:S01]  /*1f90*/  BPT.TRAP 0x1 ;  /* 0x000000040000795c */ /* 0x000fe20000300000 */
.L_x_25:
[----:B------:R-:W-:Y:S01]  /*1fa0*/  ULEA UR4, UR10, UR42, 0x3 ;  /* 0x0000002a0a047291 */ /* 0x000fe2000f8e183f */
[----:B------:R-:W-:-:S08]  /*1fb0*/  SHF.L.U32 R4, R6, 0x1f, RZ ;  /* 0x0000001f06047819 */ /* 0x000fd000000006ff */
[----:B------:R0:W1:Y:S01]  /*1fc0*/  SYNCS.PHASECHK.TRANS64.TRYWAIT P1, [UR4], R4 ;  /* 0x00000004ff0075a7 */ /* 0x0000620008020144 */
[----:B------:R-:W-:Y:S05]  /*1fd0*/  @!P0 BRA `(.L_x_26) ;  /* 0x0000000000048947 */ /* 0x000fea0003800000 */
[----:B------:R-:W-:Y:S01]  /*1fe0*/  BPT.TRAP 0x1 ;  /* 0x000000040000795c */ /* 0x000fe20000300000 */
.L_x_26:
[----:B-1----:R-:W-:Y:S05]  /*1ff0*/  @P1 BRA `(.L_x_27) ;  /* 0x0000000000081947 */ /* 0x002fea0003800000 */
[----:B------:R-:W1:Y:S02]  /*2000*/  SYNCS.PHASECHK.TRANS64.TRYWAIT P1, [UR4], R4 ;  /* 0x00000004ff0075a7 */ /* 0x000e640008020144 */
[----:B-1----:R-:W-:Y:S05]  /*2010*/  @!P1 BRA `(.L_x_28) ;  /* 0x0000006000149947 */ /* 0x002fea0003800000 */
.L_x_27:
[----:B------:R-:W-:Y:S01]  /*2020*/  ULEA UR12, UR10, UR8, 0xa ;  /* 0x000000080a0c7291 */ /* 0x000fe2000f8e503f */
[----:B------:R-:W-:Y:S01]  /*2030*/  WARPGROUP.ARRIVE ;  /* 0x00000000000079c5 */ /* 0x000fe20000000000 */
[----:B------:R-:W-:Y:S01]  /*2040*/  ULEA UR11, UR10, UR9, 0xb ;  /* 0x000000090a0b7291 */ /* 0x000fe2000f8e583f */
[----:B------:R-:W-:Y:S01]  /*2050*/  UMOV UR5, 0x40000040 ;  /* 0x4000004000057882 */ /* 0x000fe20000000000 */
[----:B------:R-:W-:-:S03]  /*2060*/  UMOV UR7, 0x40000040 ;  /* 0x4000004000077882 */ /* 0x000fc60000000000 */
[----:B------:R-:W-:Y:S02]  /*2070*/  UMOV UR4, UR12 ;  /* 0x0000000c00047c82 */ /* 0x000fe40008000000 */
[----:B------:R-:W-:Y:S02]  /*2080*/  UMOV UR6, UR11 ;  /* 0x0000000b00067c82 */ /* 0x000fe40008000000 */
[----:B------:R-:W-:Y:S01]  /*2090*/  HGMMA.64x128x16.F32.BF16 R24, gdesc[UR4], R24, gsb0 ;  /* 0x01e00000041879f0 */ /* 0x000fe20008001818 */
        /* <DEDUP_REMOVED lines=51> */
[----:B------:R-:W-:Y:S01]  /*23d0*/  BPT.TRAP 0x1 ;  /* 0x000000040000795c */ /* 0x000fe20000300000 */
.L_x_29:
[----:B------:R-:W-:Y:S01]  /*23e0*/  ISETP.NE.AND P1, PT, R23, RZ, PT ;  /* 0x000000ff1700720c */ /* 0x000fe20003f25270 */
[----:B------:R-:W-:-:S12]  /*23f0*/  UISETP.GT.U32.AND UP0, UPT, UR40, 0x1, UPT ;  /* 0x000000012800788c */ /* 0x000fd8000bf04070 */
[----:B01----:R-:W-:-:S05]  /*2400*/  @P1 LEA R4, R3, UR42, 0x3 ;  /* 0x0000002a03041c11 */ /* 0x003fca000f8e18ff */
[----:B------:R-:W-:-:S05]  /*2410*/  @P1 VIADD R5, R4, 0x20 ;  /* 0x0000002004051836 */ /* 0x000fca0000000000 */
[----:B------:R-:W-:-:S04]  /*2420*/  @P1 PRMT R5, R22, 0x654, R5 ;  /* 0x0000065416051816 */ /* 0x000fc80000000005 */
[----:B------:R0:W-:Y:S01]  /*2430*/  @P1 SYNCS.ARRIVE.TRANS64.RED.A1T0 RZ, [R5+URZ], RZ ;  /* 0x000000ff05ff19a7 */ /* 0x0001e2000810043f */
[----:B------:R-:W-:-:S13]  /*2440*/  PLOP3.LUT P1, PT, PT, PT, UP0, 0x80, 0x0 ;  /* 0x000000000000781c */ /* 0x000fda0003f2f008 */
[----:B0-----:R-:W-:Y:S05]  /*2450*/  @P1 BRA `(.L_x_30) ;  /* 0x0000000000041947 */ /* 0x001fea0003800000 */
[----:B------:R-:W-:Y:S01]  /*2460*/  BPT.TRAP 0x1 ;  /* 0x000000040000795c */ /* 0x000fe20000300000 */
.L_x_30:
[----:B------:R-:W-:Y:S01]  /*2470*/  UIADD3 UR10, UR10, 0x1, URZ ;  /* 0x000000010a0a7890 */ /* 0x000fe2000fffe03f */
[C---:B------:R-:W-:Y:S01]  /*2480*/  ISETP.GT.AND P2, PT, R0.reuse, 0x1, PT ;  /* 0x000000010000780c */ /* 0x040fe20003f44270 */
[----:B------:R-:W-:Y:S02]  /*2490*/  VIADD R3, R3, 0x1 ;  /* 0x0000000103037836 */ /* 0x000fe40000000000 */
[----:B------:R-:W-:Y:S01]  /*24a0*/  UISETP.NE.AND UP0, UPT, UR10, 0x4, UPT ;  /* 0x000000040a00788c */ /* 0x000fe2000bf05270 */
[----:B------:R-:W-:Y:S02]  /*24b0*/  VIADD R0, R0, 0xffffffff ;  /* 0xffffffff00007836 */ /* 0x000fe40000000000 */
[C---:B------:R-:W-:Y:S01]  /*24c0*/  ISETP.NE.AND P1, PT, R3.reuse, 0x4, PT ;  /* 0x000000040300780c */ /* 0x040fe20003f25270 */
[----:B------:R-:W-:Y:S02]  /*24d0*/  USEL UR4, URZ, 0x1, UP0 ;  /* 0x000000013f047887 */ /* 0x000fe40008000000 */
[----:B------:R-:W-:Y:S01]  /*24e0*/  USEL UR10, UR10, URZ, UP0 ;  /* 0x0000003f0a0a7287 */ /* 0x000fe20008000000 */
[----:B------:R-:W-:-:S03]  /*24f0*/  SEL R3, R3, RZ, P1 ;  /* 0x000000ff03037207 */ /* 0x000fc60000800000 */
[----:B------:R-:W-:Y:S01]  /*2500*/  LOP3.LUT R6, R6, UR4, RZ, 0x3c, !PT ;  /* 0x0000000406067c12 */ /* 0x000fe2000f8e3cff */
[----:B------:R-:W-:Y:S07]  /*2510*/  @P2 BRA `(.L_x_31) ;  /* 0xfffffff800982947 */ /* 0x000fee000383ffff */
.L_x_24:
[----:B01----:R-:W0:Y:S01]  /*2520*/  LDC R0, c[0x0][0x28c] ;  /* 0x0000a300ff007b82 */ /* 0x003e220000000800 */
[----:B------:R1:W-:Y:S01]  /*2530*/  SYNCS.ARRIVE.TRANS64.A1T0 RZ, [R101+UR50], RZ ;  /* 0x000000ff65ff79a7 */ /* 0x0003e20008100032 */
[----:B0-----:R-:W-:-:S13]  /*2540*/  ISETP.GE.AND P1, PT, R0, 0x1, PT ;  /* 0x000000010000780c */ /* 0x001fda0003f26270 */
[----:B-1----:R-:W-:Y:S05]  /*2550*/  @!P1 BRA `(.L_x_32) ;  /* 0x0000000000409947 */ /* 0x002fea0003800000 */
[----:B------:R-:W-:Y:S05]  /*2560*/  @!P0 BRA `(.L_x_33) ;  /* 0x0000000000048947 */ /* 0x000fea0003800000 */
[----:B------:R-:W-:Y:S01]  /*2570*/  BPT.TRAP 0x1 ;  /* 0x000000040000795c */ /* 0x000fe20000300000 */
.L_x_33:
[----:B------:R-:W-:Y:S01]  /*2580*/  ISETP.NE.AND P0, PT, R23, RZ, PT ;  /* 0x000000ff1700720c */ /* 0x000fe20003f05270 */
[----:B------:R-:W-:-:S12]  /*2590*/  IMAD.U32 R3, RZ, RZ, UR42 ;  /* 0x0000002aff037e24 */ /* 0x000fd8000f8e00ff */
[----:B------:R-:W-:-:S05]  /*25a0*/  VOTEU.ANY UP0, P0 ;  /* 0x00000000003f7886 */ /* 0x000fca0000000100 */
[----:B------:R-:W-:Y:S02]  /*25b0*/  @UP0 UIADD3 UR4, UR46, UR45, URZ ;  /* 0x0000002d2e040290 */ /* 0x000fe4000fffe03f */
[----:B------:R-:W-:-:S04]  /*25c0*/  UISETP.GT.U32.AND UP0, UPT, UR40, 0x1, UPT ;  /* 0x000000012800788c */ /* 0x000fc8000bf04070 */
[----:B------:R-:W-:-:S04]  /*25d0*/  IMAD.U32 R0, RZ, RZ, UR4 ;  /* 0x00000004ff007e24 */ /* 0x000fc8000f8e00ff */
[----:B------:R-:W-:-:S05]  /*25e0*/  @P0 IMAD.SHL.U32 R0, R0, 0x8, RZ ;  /* 0x0000000800000824 */ /* 0x000fca00078e00ff */
[----:B------:R-:W-:-:S04]  /*25f0*/  @P0 LOP3.LUT R0, R0, 0x18, RZ, 0xc0, !PT ;  /* 0x0000001800000812 */ /* 0x000fc800078ec0ff */
[----:B------:R-:W-:-:S04]  /*2600*/  @P0 IADD3 R3, R3, 0x20, R0 ;  /* 0x0000002003030810 */ /* 0x000fc80007ffe000 */
[----:B------:R-:W-:-:S04]  /*2610*/  @P0 PRMT R3, R22, 0x654, R3 ;  /* 0x0000065416030816 */ /* 0x000fc80000000003 */
[----:B------:R0:W-:Y:S01]  /*2620*/  @P0 SYNCS.ARRIVE.TRANS64.RED.A1T0 RZ, [R3+URZ], RZ ;  /* 0x000000ff03ff09a7 */ /* 0x0001e2000810043f */
[----:B------:R-:W-:-:S13]  /*2630*/  PLOP3.LUT P0, PT, PT, PT, UP0, 0x80, 0x0 ;  /* 0x000000000000781c */ /* 0x000fda0003f0f008 */
[----:B0-----:R-:W-:Y:S05]  /*2640*/  @P0 BRA `(.L_x_32) ;  /* 0x0000000000040947 */ /* 0x001fea0003800000 */
[----:B------:R-:W-:Y:S01]  /*2650*/  BPT.TRAP 0x1 ;  /* 0x000000040000795c */ /* 0x000fe20000300000 */
.L_x_32:
[----:B------:R-:W-:Y:S02]  /*2660*/  SHF.L.U32 R0, R100, 0x1f, RZ ;  /* 0x0000001f64007819 */ /* 0x000fe400000006ff */
[----:B------:R-:W-:Y:S02]  /*2670*/  SHF.R.S32.HI R9, RZ, 0x1f, R19 ;  /* 0x0000001fff097819 */ /* 0x000fe40000011413 */
[----:B------:R-:W0:Y:S02]  /*2680*/  SYNCS.PHASECHK.TRANS64.TRYWAIT P0, [R97+URZ+0x8], R0 ;  /* 0x00000800610075a7 */ /* 0x000e24000800017f */
[----:B0-----:R-:W-:Y:S05]  /*2690*/  @!P0 BRA `(.L_x_34) ;  /* 0x00000058008c8947 */ /* 0x001fea0003800000 */
.L_x_188:
[----:B------:R-:W-:Y:S01]  /*26a0*/  ULDC.64 UR4, c[0x0][0x5d0] ;  /* 0x0001740000047ab9 */ /* 0x000fe20000000a00 */
[----:B------:R-:W-:Y:S01]  /*26b0*/  ULDC UR6, c[0x0][0x284] ;  /* 0x0000a10000067ab9 */ /* 0x000fe20000000800 */
[----:B0-----:R-:W-:Y:S02]  /*26c0*/  IMAD R0, R9, UR4, RZ ;  /* 0x0000000409007c24 */ /* 0x001fe4000f8e02ff */
[----:B------:R-:W-:Y:S02]  /*26d0*/  IMAD.SHL.U32 R10, R2, 0x80, RZ ;  /* 0x00000080020a7824 */ /* 0x000fe400078e00ff */
[C---:B------:R-:W-:Y:S02]  /*26e0*/  IMAD R5, R19.reuse, UR5, R0 ;  /* 0x0000000513057c24 */ /* 0x040fe4000f8e0200 */
[----:B------:R-:W-:Y:S01]  /*26f0*/  IMAD.SHL.U32 R0, R18, 0x40, RZ ;  /* 0x0000004012007824 */ /* 0x000fe200078e00ff */
[----:B------:R-:W-:Y:S01]  /*2700*/  SHF.R.S32.HI R11, RZ, 0x1f, R10 ;  /* 0x0000001fff0b7819 */ /* 0x000fe2000001140a */
[----:B------:R-:W-:Y:S01]  /*2710*/  IMAD.WIDE.U32 R2, R19, UR4, R92 ;  /* 0x0000000413027c25 */ /* 0x000fe2000f8e005c */
[----:B------:R-:W-:-:S02]  /*2720*/  ULDC.64 UR4, c[0x0][0x5c8] ;  /* 0x0001720000047ab9 */ /* 0x000fc40000000a00 */
[----:B------:R-:W-:Y:S01]  /*2730*/  ISETP.GE.AND P0, PT, R0, UR6, PT ;  /* 0x0000000600007c0c */ /* 0x000fe2000bf06270 */
[----:B------:R-:W-:Y:S01]  /*2740*/  ULDC UR6, c[0x0][0x288] ;  /* 0x0000a20000067ab9 */ /* 0x000fe20000000800 */
[----:B------:R-:W-:Y:S01]  /*2750*/  IADD3 R2, P1, R10, R2, RZ ;  /* 0x000000020a027210 */ /* 0x000fe20007f3e0ff */
[----:B------:R-:W-:Y:S01]  /*2760*/  IMAD.WIDE R20, R18, 0x40, R90 ;  /* 0x0000004012147825 */ /* 0x000fe200078e025a */
[----:B------:R-:W-:Y:S02]  /*2770*/  ISETP.GE.OR P0, PT, R10, UR6, P0 ;  /* 0x000000060a007c0c */ /* 0x000fe40008706670 */
[----:B------:R-:W-:Y:S01]  /*2780*/  IADD3.X R3, R11, R3, R5, P1, !PT ;  /* 0x000000030b037210 */ /* 0x000fe20000ffe405 */
[----:B------:R-:W-:-:S04]  /*2790*/  IMAD R7, R21, UR4, RZ ;  /* 0x0000000415077c24 */ /* 0x000fc8000f8e02ff */
[C---:B------:R-:W-:Y:S02]  /*27a0*/  IMAD R7, R20.reuse, UR5, R7 ;  /* 0x0000000514077c24 */ /* 0x040fe4000f8e0207 */
[----:B------:R-:W-:-:S04]  /*27b0*/  IMAD.WIDE.U32 R102, R20, UR4, R2 ;  /* 0x0000000414667c25 */ /* 0x000fc8000f8e0002 */
[----:B------:R-:W-:Y:S05]  /*27c0*/  @P0 BRA `(.L_x_35) ;  /* 0x0000003c00e00947 */ /* 0x000fea0003800000 */
[----:B-----5:R-:W-:Y:S01]  /*27d0*/  FSETP.NEU.AND P1, PT, R89, RZ, PT ;  /* 0x000000ff5900720b */ /* 0x020fe20003f2d000 */
[----:B------:R-:W-:Y:S01]  /*27e0*/  IMAD.IADD R14, R96, 0x1, -R10 ;  /* 0x00000001600e7824 */ /* 0x000fe200078e0a0a */
[----:B------:R-:W-:Y:S01]  /*27f0*/  BSSY B0, `(.L_x_35) ;  /* 0x00003f5000007945 */ /* 0x000fe20003800000 */
[----:B------:R-:W-:Y:S02]  /*2800*/  IMAD.IADD R0, R99, 0x1, -R0 ;  /* 0x0000000163007824 */ /* 0x000fe400078e0a00 */
[----:B------:R-:W-:Y:S01]  /*2810*/  IMAD.IADD R7, R103, 0x1, R7 ;  /* 0x0000000167077824 */ /* 0x000fe200078e0207 */
[----:B------:R-:W-:-:S04]  /*2820*/  ISETP.GT.AND P0, PT, R14, RZ, PT ;  /* 0x000000ff0e00720c */ /* 0x000fc80003f04270 */
[----:B------:R-:W-:-:S03]  /*2830*/  ISETP.GT.AND P2, PT, R0, RZ, P0 ;  /* 0x000000ff0000720c */ /* 0x000fc60000744270 */
[----:B------:R-:W-:Y:S10]  /*2840*/  @!P1 BRA `(.L_x_36) ;  /* 0x0000002c00249947 */ /* 0x000ff40003800000 */
[----:B------:R-:W0:Y:S01]  /*2850*/  LDC.64 R104, c[0x0][0x5b8] ;  /* 0x00016e00ff687b82 */ /* 0x000e220000000a00 */
[----:B------:R-:W-:-:S07]  /*2860*/  ULDC.64 UR4, c[0x0][0x5c0] ;  /* 0x0001700000047ab9 */ /* 0x000fce0000000a00 */
[----:B------:R-:W1:Y:S08]  /*2870*/  LDC.64 R106, c[0x0][0x5b0] ;  /* 0x00016c00ff6a7b82 */ /* 0x000e700000000a00 */
[----:B------:R-:W2:Y:S01]  /*2880*/  LDC.64 R108, c[0x0][0x5a8] ;  /* 0x00016a00ff6c7b82 */ /* 0x000ea20000000a00 */
[-C--:B0-----:R-:W-:Y:S02]  /*2890*/  IMAD R4, R9, R104.reuse, RZ ;  /* 0x0000006809047224 */ /* 0x081fe400078e02ff */
[----:B------:R-:W-:-:S04]  /*28a0*/  IMAD.WIDE.U32 R2, R19, R104, R92 ;  /* 0x0000006813027225 */ /* 0x000fc800078e005c */
[----:B------:R-:W-:Y:S01]  /*28b0*/  IMAD R103, R19, R105, R4 ;  /* 0x0000006913677224 */ /* 0x000fe200078e0204 */
[----:B------:R-:W-:Y:S01]  /*28c0*/  IADD3 R4, P1, R10, R2, RZ ;  /* 0x000000020a047210 */ /* 0x000fe20007f3e0ff */
[----:B-1----:R-:W-:-:S03]  /*28d0*/  IMAD R2, R21, R106, RZ ;  /* 0x0000006a15027224 */ /* 0x002fc600078e02ff */
[----:B------:R-:W-:Y:S01]  /*28e0*/  IADD3.X R5, R11, R3, R103, P1, !PT ;  /* 0x000000030b057210 */ /* 0x000fe20000ffe467 */
[C---:B------:R-:W-:Y:S02]  /*28f0*/  IMAD R105, R20.reuse, R107, R2 ;  /* 0x0000006b14697224 */ /* 0x040fe400078e0202 */
[----:B------:R-:W-:-:S04]  /*2900*/  IMAD.WIDE.U32 R2, R20, R106, R4 ;  /* 0x0000006a14027225 */ /* 0x000fc800078e0004 */
[----:B------:R-:W-:Y:S01]  /*2910*/  IMAD.IADD R3, R3, 0x1, R105 ;  /* 0x0000000103037824 */ /* 0x000fe200078e0269 */
[----:B--2---:R-:W-:-:S04]  /*2920*/  LEA R8, P1, R2, R108, 0x1 ;  /* 0x0000006c02087211 */ /* 0x004fc800078208ff */
[----:B------:R-:W-:-:S05]  /*2930*/  LEA.HI.X R9, R2, R109, R3, 0x1, P1 ;  /* 0x0000006d02097211 */ /* 0x000fca00008f0c03 */
[----:B------:R-:W2:Y:S01]  /*2940*/  @P2 LDG.E.LTC128B.U16 R15, desc[UR54][R8.64] ;  /* 0x00000036080f2981 */ /* 0x000ea2000c1e1520 */
[----:B------:R-:W-:Y:S01]  /*2950*/  IMAD.WIDE.U32 R2, R20, R106, R10 ;  /* 0x0000006a14027225 */ /* 0x000fe200078e000a */
[----:B------:R-:W-:Y:S02]  /*2960*/  BSSY B1, `(.L_x_37) ;  /* 0x0000015000017945 */ /* 0x000fe40003800000 */
[----:B------:R-:W-:-:S04]  /*2970*/  IADD3 R12, P1, R92, R2, RZ ;  /* 0x000000025c0c7210 */ /* 0x000fc80007f3e0ff */
[----:B------:R-:W-:Y:S02]  /*2980*/  IADD3.X R13, R93, R105, R3, P1, !PT ;  /* 0x000000695d0d7210 */ /* 0x000fe40000ffe403 */
[----:B------:R-:W-:Y:S01]  /*2990*/  LEA R6, P1, R102, UR4, 0x1 ;  /* 0x0000000466067c11 */ /* 0x000fe2000f8208ff */
[----:B------:R-:W-:-:S03]  /*29a0*/  IMAD.WIDE.U32 R12, R19, R104, R12 ;  /* 0x00000068130c7225 */ /* 0x000fc600078e000c */
[----:B------:R-:W-:Y:S02]  /*29b0*/  LEA.HI.X R7, R102, UR5, R7, 0x1, P1 ;  /* 0x0000000566077c11 */ /* 0x000fe400088f0c07 */
[----:B------:R-:W-:-:S04]  /*29c0*/  ISETP.GT.AND P1, PT, R14, 0x1, PT ;  /* 0x000000010e00780c */ /* 0x000fc80003f24270 */
[----:B------:R-:W-:Y:S01]  /*29d0*/  ISETP.GT.AND P3, PT, R0, RZ, P1 ;  /* 0x000000ff0000720c */ /* 0x000fe20000f64270 */
[----:B--2---:R-:W-:-:S04]  /*29e0*/  IMAD.U32 R2, R15, 0x10000, RZ ;  /* 0x000100000f027824 */ /* 0x004fc800078e00ff */
[----:B------:R-:W-:Y:S01]  /*29f0*/  FMUL R3, R2, R89 ;  /* 0x0000005902037220 */ /* 0x000fe20000400000 */
[----:B------:R-:W-:-:S03]  /*2a00*/  LEA R2, P4, R12, R108, 0x1 ;  /* 0x0000006c0c027211 */ /* 0x000fc600078808ff */
[----:B------:R-:W-:-:S05]  /*2a10*/  FFMA R3, R24, R88, R3 ;  /* 0x0000005818037223 */ /* 0x000fca0000000003 */
[----:B------:R-:W-:Y:S01]  /*2a20*/  F2FP.BF16.F32.PACK_AB R8, RZ, R3 ;  /* 0x00000003ff08723e */ /* 0x000fe200000010ff */
[----:B------:R-:W-:-:S03]  /*2a30*/  IMAD.IADD R3, R103, 0x1, R13 ;  /* 0x0000000167037824 */ /* 0x000fc600078e020d */
[----:B------:R-:W-:Y:S01]  /*2a40*/  PRMT R9, R8, 0x7610, R9 ;  /* 0x0000761008097816 */ /* 0x000fe20000000009 */
[----:B------:R-:W-:Y:S01]  /*2a50*/  IMAD.SHL.U32 R8, R106, 0x8, RZ ;  /* 0x000000086a087824 */ /* 0x000fe200078e00ff */
[----:B------:R-:W-:-:S03]  /*2a60*/  LEA.HI.X R3, R12, R109, R3, 0x1, P4 ;  /* 0x0000006d0c037211 */ /* 0x000fc600020f0c03 */
[----:B------:R0:W-:Y:S02]  /*2a70*/  @P2 STG.E.U16 desc[UR54][R6.64], R9 ;  /* 0x0000000906002986 */ /* 0x0001e4000c101536 */
[----:B0-----:R-:W-:Y:S01]  /*2a80*/  SHF.L.U64.HI R9, R106, 0x3, R107 ;  /* 0x000000036a097819 */ /* 0x001fe2000001026b */
[----:B------:R-:W-:Y:S06]  /*2a90*/  @!P3 BRA `(.L_x_38) ;  /* 0x000000000004b947 */ /* 0x000fec0003800000 */
[----:B------:R0:W5:Y:S02]  /*2aa0*/  LDG.E.LTC128B.U16 R15, desc[UR54][R2.64+0x2] ;  /* 0x00000236020f7981 */ /* 0x000164000c1e1520 */
.L_x_38:
[----:B------:R-:W-:Y:S05]  /*2ab0*/  BSYNC B1 ;  /* 0x0000000000017941 */ /* 0x000fea0003800000 */
.L_x_37:
[----:B------:R-:W-:Y:S01]  /*2ac0*/  IMAD.WIDE.U32 R8, R20, R106, R8 ;  /* 0x0000006a14087225 */ /* 0x000fe200078e0008 */
[----:B------:R-:W-:-:S03]  /*2ad0*/  ISETP.GT.AND P0, PT, R0, 0x8, P0 ;  /* 0x000000080000780c */ /* 0x000fc60000704270 */
[----:B-----5:R-:W-:Y:S01]  /*2ae0*/  IMAD.U32 R12, R15, 0x10000, RZ ;  /* 0x000100000f0c7824 */ /* 0x020fe200078e00ff */
[----:B------:R-:W-:Y:S01]  /*2af0*/  IADD3 R4, P2, R4, R8, RZ ;  /* 0x0000000804047210 */ /* 0x000fe20007f5e0ff */
[----:B------:R-:W-:Y:S02]  /*2b00*/  IMAD.IADD R105, R105, 0x1, R9 ;  /* 0x0000000169697824 */ /* 0x000fe400078e0209 */
[----:B------:R-:W-:Y:S02]  /*2b10*/  FMUL R12, R12, R89 ;  /* 0x000000590c0c7220 */ /* 0x000fe40000400000 */
[----:B------:R-:W-:Y:S02]  /*2b20*/  IMAD.X R5, R105, 0x1, R5, P2 ;  /* 0x0000000169057824 */ /* 0x000fe400010e0605 */
[----:B------:R-:W-:Y:S01]  /*2b30*/  FFMA R25, R25, R88, R12 ;  /* 0x0000005819197223 */ /* 0x000fe2000000000c */
[----:B------:R-:W-:-:S04]  /*2b40*/  LEA R12, P2, R4, R108, 0x1 ;  /* 0x0000006c040c7211 */ /* 0x000fc800078408ff */
[----:B------:R-:W-:Y:S01]  /*2b50*/  LEA.HI.X R13, R4, R109, R5, 0x1, P2 ;  /* 0x0000006d040d7211 */ /* 0x000fe200010f0c05 */
[----:B------:R-:W-:Y:S01]  /*2b60*/  @P3 IMAD.MOV.U32 R4, RZ, RZ, R6 ;  /* 0x000000ffff043224 */ /* 0x000fe200078e0006 */
[----:B------:R-:W-:Y:S01]  /*2b70*/  F2FP.BF16.F32.PACK_AB R25, RZ, R25 ;  /* 0x00000019ff19723e */ /* 0x000fe200000010ff */
[----:B------:R-:W-:-:S05]  /*2b80*/  @P3 IMAD.MOV.U32 R5, RZ, RZ, R7 ;  /* 0x000000ffff053224 */ /* 0x000fca00078e0007 */
[----:B------:R1:W-:Y:S04]  /*2b90*/  @P3 STG.E.U16 desc[UR54][R4.64+0x2], R25 ;  /* 0x0000021904003986 */ /* 0x0003e8000c101536 */
[----:B------:R-:W2:Y:S01]  /*2ba0*/  @P0 LDG.E.LTC128B.U16 R15, desc[UR54][R12.64] ;  /* 0x000000360c0f0981 */ /* 0x000ea2000c1e1520 */
[----:B------:R-:W-:Y:S01]  /*2bb0*/  IADD3 R10, P2, P3, R92, R8, R10 ;  /* 0x000000085c0a7210 */ /* 0x000fe20007b5e00a */
[----:B------:R-:W-:Y:S01]  /*2bc0*/  BSSY B1, `(.L_x_39) ;  /* 0x0000011000017945 */ /* 0x000fe20003800000 */
[----:B------:R-:W-:Y:S02]  /*2bd0*/  ISETP.GT.AND P1, PT, R0, 0x8, P1 ;  /* 0x000000080000780c */ /* 0x000fe40000f24270 */
[----:B------:R-:W-:-:S03]  /*2be0*/  IADD3.X R11, R93, R105, R11, P2, P3 ;  /* 0x000000695d0b7210 */ /* 0x000fc600017e640b */
[----:B------:R-:W-:Y:S01]  /*2bf0*/  IMAD.WIDE.U32 R10, R19, R104, R10 ;  /* 0x00000068130a7225 */ /* 0x000fe200078e000a */
[----:B------:R-:W-:-:S03]  /*2c00*/  SHF.L.U64.HI R19, R95, 0x1, R94 ;  /* 0x000000015f137819 */ /* 0x000fc6000001025e */
[----:B------:R-:W-:Y:S01]  /*2c10*/  IMAD.IADD R11, R103, 0x1, R11 ;  /* 0x00000001670b7824 */ /* 0x000fe200078e020b */
[----:B-1----:R-:W-:-:S04]  /*2c20*/  LEA R4, P3, R10, R108, 0x1 ;  /* 0x0000006c0a047211 */ /* 0x002fc800078608ff */
[----:B------:R-:W-:Y:S01]  /*2c30*/  LEA.HI.X R5, R10, R109, R11, 0x1, P3 ;  /* 0x0000006d0a057211 */ /* 0x000fe200018f0c0b */
[----:B--2---:R-:W-:-:S04]  /*2c40*/  IMAD.U32 R8, R15, 0x10000, RZ ;  /* 0x000100000f087824 */ /* 0x004fc800078e00ff */
[----:B------:R-:W-:Y:S01]  /*2c50*/  FMUL R9, R8, R89 ;  /* 0x0000005908097220 */ /* 0x000fe20000400000 */
[----:B------:R-:W-:-:S03]  /*2c60*/  LEA R8, P2, R95, R6, 0x1 ;  /* 0x000000065f087211 */ /* 0x000fc600078408ff */
[----:B------:R-:W-:-:S05]  /*2c70*/  FFMA R9, R26, R88, R9 ;  /* 0x000000581a097223 */ /* 0x000fca0000000009 */
[----:B------:R-:W-:Y:S01]  /*2c80*/  F2FP.BF16.F32.PACK_AB R12, RZ, R9 ;  /* 0x00000009ff0c723e */ /* 0x000fe200000010ff */
[----:B------:R-:W-:-:S05]  /*2c90*/  IMAD.X R9, R19, 0x1, R7, P2 ;  /* 0x0000000113097824 */ /* 0x000fca00010e0607 */
[----:B------:R1:W-:Y:S01]  /*2ca0*/  @P0 STG.E.U16 desc[UR54][R8.64], R12 ;  /* 0x0000000c08000986 */ /* 0x0003e2000c101536 */
[----:B------:R-:W-:Y:S05]  /*2cb0*/  @!P1 BRA `(.L_x_40) ;  /* 0x0000000000049947 */ /* 0x000fea0003800000 */
[----:B------:R2:W5:Y:S02]  /*2cc0*/  LDG.E.LTC128B.U16 R15, desc[UR54][R4.64+0x2] ;  /* 0x00000236040f7981 */ /* 0x000564000c1e1520 */
.L_x_40:
[----:B------:R-:W-:Y:S05]  /*2cd0*/  BSYNC B1 ;  /* 0x0000000000017941 */ /* 0x000fea0003800000 */
.L_x_39:
[----:B-----5:R-:W-:Y:S01]  /*2ce0*/  IMAD.U32 R10, R15, 0x10000, RZ ;  /* 0x000100000f0a7824 */ /* 0x020fe200078e00ff */
[----:B------:R-:W-:Y:S01]  /*2cf0*/  ISETP.GT.AND P0, PT, R14, 0x8, PT ;  /* 0x000000080e00780c */ /* 0x000fe20003f04270 */
[----:B------:R-:W-:Y:S02]  /*2d00*/  BSSY B1, `(.L_x_41) ;  /* 0x0000008000017945 */ /* 0x000fe40003800000 */
[----:B------:R-:W-:Y:S01]  /*2d10*/  FMUL R10, R10, R89 ;  /* 0x000000590a0a7220 */ /* 0x000fe20000400000 */
[----:B------:R-:W-:-:S03]  /*2d20*/  ISETP.GT.AND P2, PT, R0, RZ, P0 ;  /* 0x000000ff0000720c */ /* 0x000fc60000744270 */
[----:B------:R-:W-:-:S05]  /*2d30*/  FFMA R10, R27, R88, R10 ;  /* 0x000000581b0a7223 */ /* 0x000fca000000000a */
[----:B------:R-:W-:-:S05]  /*2d40*/  F2FP.BF16.F32.PACK_AB R10, RZ, R10 ;  /* 0x0000000aff0a723e */ /* 0x000fca00000010ff */
[----:B------:R3:W-:Y:S01]  /*2d50*/  @P1 STG.E.U16 desc[UR54][R8.64+0x2], R10 ;  /* 0x0000020a08001986 */ /* 0x0007e2000c101536 */
[----:B------:R-:W-:Y:S05]  /*2d60*/  @!P2 BRA `(.L_x_42) ;  /* 0x000000000004a947 */ /* 0x000fea0003800000 */
[----:B------:R4:W5:Y:S02]  /*2d70*/  LDG.E.LTC128B.U16 R15, desc[UR54][R2.64+0x10] ;  /* 0x00001036020f7981 */ /* 0x000964000c1e1520 */
.L_x_42:
[----:B------:R-:W-:Y:S05]  /*2d80*/  BSYNC B1 ;  /* 0x0000000000017941 */ /* 0x000fea0003800000 */
.L_x_41:
[----:B---3-5:R-:W-:Y:S01]  /*2d90*/  IMAD.U32 R10, R15, 0x10000, RZ ;  /* 0x000100000f0a7824 */ /* 0x028fe200078e00ff */
        /* <DEDUP_REMOVED lines=9> */
.L_x_44:
[----:B------:R-:W-:Y:S05]  /*2e30*/  BSYNC B1 ;  /* 0x0000000000017941 */ /* 0x000fea0003800000 */
.L_x_43:
[----:B-----5:R-:W-:Y:S01]  /*2e40*/  IMAD.U32 R10, R15, 0x10000, RZ ;  /* 0x000100000f0a7824 */ /* 0x020fe200078e00ff */
[----:B------:R-:W-:Y:S01]  /*2e50*/  ISETP.GT.AND P0, PT, R0, 0x8, P0 ;  /* 0x000000080000780c */ /* 0x000fe20000704270 */
[----:B------:R-:W-:Y:S02]  /*2e60*/  BSSY B1, `(.L_x_45) ;  /* 0x0000007000017945 */ /* 0x000fe40003800000 */
[----:B------:R-:W-:-:S04]  /*2e70*/  FMUL R10, R10, R89 ;  /* 0x000000590a0a7220 */ /* 0x000fc80000400000 */
[----:B------:R-:W-:-:S05]  /*2e80*/  FFMA R10, R29, R88, R10 ;  /* 0x000000581d0a7223 */ /* 0x000fca000000000a */
[----:B------:R-:W-:-:S05]  /*2e90*/  F2FP.BF16.F32.PACK_AB R10, RZ, R10 ;  /* 0x0000000aff0a723e */ /* 0x000fca00000010ff */
[----:B------:R0:W-:Y:S01]  /*2ea0*/  @P3 STG.E.U16 desc[UR54][R6.64+0x12], R10 ;  /* 0x0000120a06003986 */ /* 0x0001e2000c101536 */
[----:B------:R-:W-:Y:S05]  /*2eb0*/  @!P0 BRA `(.L_x_46) ;  /* 0x0000000000048947 */ /* 0x000fea0003800000 */
[----:B------:R0:W5:Y:S02]  /*2ec0*/  LDG.E.LTC128B.U16 R15, desc[UR54][R4.64+0x10] ;  /* 0x00001036040f7981 */ /* 0x000164000c1e1520 */
.L_x_46:
[----:B------:R-:W-:Y:S05]  /*2ed0*/  BSYNC B1 ;  /* 0x0000000000017941 */ /* 0x000fea0003800000 */
.L_x_45:
[----:B0----5:R-:W-:Y:S01]  /*2ee0*/  IMAD.U32 R10, R15, 0x10000, RZ ;  /* 0x000100000f0a7824 */ /* 0x021fe200078e00ff */
[----:B------:R-:W-:Y:S01]  /*2ef0*/  ISETP.GT.AND P1, PT, R0, 0x8, P1 ;  /* 0x000000080000780c */ /* 0x000fe20000f24270 */
[----:B------:R-:W-:Y:S02]  /*2f00*/  BSSY B1, `(.L_x_47) ;  /* 0x0000007000017945 */ /* 0x000fe40003800000 */
[----:B---3--:R-:W-:-:S04]  /*2f10*/  FMUL R11, R10, R89 ;  /* 0x000000590a0b7220 */ /* 0x008fc80000400000 */
[----:B------:R-:W-:-:S05]  /*2f20*/  FFMA R11, R30, R88, R11 ;  /* 0x000000581e0b7223 */ /* 0x000fca000000000b */
[----:B------:R-:W-:-:S05]  /*2f30*/  F2FP.BF16.F32.PACK_AB R11, RZ, R11 ;  /* 0x0000000bff0b723e */ /* 0x000fca00000010ff */
[----:B------:R0:W-:Y:S01]  /*2f40*/  @P0 STG.E.U16 desc[UR54][R8.64+0x10], R11 ;  /* 0x0000100b08000986 */ /* 0x0001e2000c101536 */
[----:B------:R-:W-:Y:S05]  /*2f50*/  @!P1 BRA `(.L_x_48) ;  /* 0x0000000000049947 */ /* 0x000fea0003800000 */
[----:B------:R3:W5:Y:S02]  /*2f60*/  LDG.E.LTC128B.U16 R15, desc[UR54][R4.64+0x12] ;  /* 0x00001236040f7981 */ /* 0x000764000c1e1520 */
.L_x_48:
[----:B------:R-:W-:Y:S05]  /*2f70*/  BSYNC B1 ;  /* 0x0000000000017941 */ /* 0x000fea0003800000 */
.L_x_47:
        /* <DEDUP_REMOVED lines=10> */
.L_x_50:
[----:B------:R-:W-:Y:S05]  /*3020*/  BSYNC B1 ;  /* 0x0000000000017941 */ /* 0x000fea0003800000 */
.L_x_49:
[----:B0----5:R-:W-:Y:S01]  /*3030*/  IMAD.U32 R10, R15, 0x10000, RZ ;  /* 0x000100000f0a7824 */ /* 0x021fe200078e00ff */
        /* <DEDUP_REMOVED lines=9> */
.L_x_52:
[----:B------:R-:W-:Y:S05]  /*30d0*/  BSYNC B1 ;  /* 0x0000000000017941 */ /* 0x000fea0003800000 */
.L_x_51:
        /* <DEDUP_REMOVED lines=9> */
.L_x_54:
[----:B------:R-:W-:Y:S05]  /*3170*/  BSYNC B1 ;  /* 0x0000000000017941 */ /* 0x000fea0003800000 */
.L_x_53:
[----:B0----5:R-:W-:Y:S01]  /*3180*/  IMAD.U32 R10, R15, 0x10000, RZ ;  /* 0x000100000f0a7824 */ /* 0x021fe200078e00ff */
        /* <DEDUP_REMOVED lines=8> */
.L_x_56:
[----:B------:R-:W-:Y:S05]  /*3210*/  BSYNC B1 ;  /* 0x0000000000017941 */ /* 0x000fea0003800000 */
.L_x_55:
        /* <DEDUP_REMOVED lines=10> */
.L_x_58:
[----:B------:R-:W-:Y:S05]  /*32c0*/  BSYNC B1 ;  /* 0x0000000000017941 */ /* 0x000fea0003800000 */
.L_x_57:
        /* <DEDUP_REMOVED lines=10> */
.L_x_60:
[----:B------:R-:W-:Y:S05]  /*3370*/  BSYNC B1 ;  /* 0x0000000000017941 */ /* 0x000fea0003800000 */
.L_x_59:
        /* <DEDUP_REMOVED lines=9> */
.L_x_62:
[----:B------:R-:W-:Y:S05]  /*3410*/  BSYNC B1 ;  /* 0x0000000000017941 */ /* 0x000fea0003800000 */
.L_x_61:
        /* <DEDUP_REMOVED lines=9> */
.L_x_64:
[----:B------:R-:W-:Y:S05]  /*34b0*/  BSYNC B1 ;  /* 0x0000000000017941 */ /* 0x000fea0003800000 */
.L_x_63:
        /* <DEDUP_REMOVED lines=10> */
.L_x_66:
[----:B------:R-:W-:Y:S05]  /*3560*/  BSYNC B1 ;  /* 0x0000000000017941 */ /* 0x000fea0003800000 */
.L_x_65:
        /* <DEDUP_REMOVED lines=10> */
.L_x_68:
[----:B------:R-:W-:Y:S05]  /*3610*/  BSYNC B1 ;  /* 0x0000000000017941 */ /* 0x000fea0003800000 */
.L_x_67:
        /* <DEDUP_REMOVED lines=9> */
.L_x_70:
[----:B------:R-:W-:Y:S05]  /*36b0*/  BSYNC B1 ;  /* 0x0000000000017941 */ /* 0x000fea0003800000 */
.L_x_69:
        /* <DEDUP_REMOVED lines=9> */
.L_x_72:
[----:B------:R-:W-:Y:S05]  /*3750*/  BSYNC B1 ;  /* 0x0000000000017941 */ /* 0x000fea0003800000 */
.L_x_71:
        /* <DEDUP_REMOVED lines=10> */
.L_x_74:
[----:B------:R-:W-:Y:S05]  /*3800*/  BSYNC B1 ;  /* 0x0000000000017941 */ /* 0x000fea0003800000 */
.L_x_73:
        /* <DEDUP_REMOVED lines=10> */
.L_x_76:
[----:B------:R-:W-:Y:S05]  /*38b0*/  BSYNC B1 ;  /* 0x0000000000017941 */ /* 0x000fea0003800000 */
.L_x_75:
        /* <DEDUP_REMOVED lines=9> */
.L_x_78:
[----:B------:R-:W-:Y:S05]  /*3950*/  BSYNC B1 ;  /* 0x0000000000017941 */ /* 0x000fea0003800000 */
.L_x_77:
        /* <DEDUP_REMOVED lines=9> */
.L_x_80:
[----:B------:R-:W-:Y:S05]  /*39f0*/  BSYNC B1 ;  /* 0x0000000000017941 */ /* 0x000fea0003800000 */
.L_x_79:
        /* <DEDUP_REMOVED lines=10> */
.L_x_82:
[----:B------:R-:W-:Y:S05]  /*3aa0*/  BSYNC B1 ;  /* 0x0000000000017941 */ /* 0x000fea0003800000 */
.L_x_81:
        /* <DEDUP_REMOVED lines=10> */
.L_x_84:
[----:B------:R-:W-:Y:S05]  /*3b50*/  BSYNC B1 ;  /* 0x0000000000017941 */ /* 0x000fea0003800000 */
.L_x_83:
        /* <DEDUP_REMOVED lines=9> */
.L_x_86:
[----:B------:R-:W-:Y:S05]  /*3bf0*/  BSYNC B1 ;  /* 0x0000000000017941 */ /* 0x000fea0003800000 */
.L_x_85:
        /* <DEDUP_REMOVED lines=9> */
.L_x_88:
[----:B------:R-:W-:Y:S05]  /*3c90*/  BSYNC B1 ;  /* 0x0000000000017941 */ /* 0x000fea0003800000 */
.L_x_87:
        /* <DEDUP_REMOVED lines=10> */
.L_x_90:
[----:B------:R-:W-:Y:S05]  /*3d40*/  BSYNC B1 ;  /* 0x0000000000017941 */ /* 0x000fea0003800000 */
.L_x_89:
        /* <DEDUP_REMOVED lines=10> */
.L_x_92:
[----:B------:R-:W-:Y:S05]  /*3df0*/  BSYNC B1 ;  /* 0x0000000000017941 */ /* 0x000fea0003800000 */
.L_x_91:
        /* <DEDUP_REMOVED lines=9> */
.L_x_94:
[----:B------:R-:W-:Y:S05]  /*3e90*/  BSYNC B1 ;  /* 0x0000000000017941 */ /* 0x000fea0003800000 */
.L_x_93:
        /* <DEDUP_REMOVED lines=9> */
.L_x_96:
[----:B------:R-:W-:Y:S05]  /*3f30*/  BSYNC B1 ;  /* 0x0000000000017941 */ /* 0x000fea0003800000 */
.L_x_95:
        /* <DEDUP_REMOVED lines=10> */
.L_x_98:
[----:B------:R-:W-:Y:S05]  /*3fe0*/  BSYNC B1 ;  /* 0x0000000000017941 */ /* 0x000fea0003800000 */
.L_x_97:
        /* <DEDUP_REMOVED lines=10> */
.L_x_100:
[----:B------:R-:W-:Y:S05]  /*4090*/  BSYNC B1 ;  /* 0x0000000000017941 */ /* 0x000fea0003800000 */
.L_x_99:
        /* <DEDUP_REMOVED lines=9> */
.L_x_102:
[----:B------:R-:W-:Y:S05]  /*4130*/  BSYNC B1 ;  /* 0x0000000000017941 */ /* 0x000fea0003800000 */
.L_x_101:
        /* <DEDUP_REMOVED lines=9> */
.L_x_104:
[----:B------:R-:W-:Y:S05]  /*41d0*/  BSYNC B1 ;  /* 0x0000000000017941 */ /* 0x000fea0003800000 */
.L_x_103:
        /* <DEDUP_REMOVED lines=10> */
.L_x_106:
[----:B------:R-:W-:Y:S05]  /*4280*/  BSYNC B1 ;  /* 0x0000000000017941 */ /* 0x000fea0003800000 */
.L_x_105:
        /* <DEDUP_REMOVED lines=10> */
.L_x_108:
[----:B------:R-:W-:Y:S05]  /*4330*/  BSYNC B1 ;  /* 0x0000000000017941 */ /* 0x000fea0003800000 */
.L_x_107:
        /* <DEDUP_REMOVED lines=9> */
.L_x_110:
[----:B------:R-:W-:Y:S05]  /*43d0*/  BSYNC B1 ;  /* 0x0000000000017941 */ /* 0x000fea0003800000 */
.L_x_109:
        /* <DEDUP_REMOVED lines=9> */
.L_x_112:
[----:B------:R-:W-:Y:S05]  /*4470*/  BSYNC B1 ;  /* 0x0000000000017941 */ /* 0x000fea0003800000 */
.L_x_111:
        /* <DEDUP_REMOVED lines=10> */
.L_x_114:
[----:B------:R-:W-:Y:S05]  /*4520*/  BSYNC B1 ;  /* 0x0000000000017941 */ /* 0x000fea0003800000 */
.L_x_113:
        /* <DEDUP_REMOVED lines=10> */
.L_x_116:
[----:B------:R-:W-:Y:S05]  /*45d0*/  BSYNC B1 ;  /* 0x0000000000017941 */ /* 0x000fea0003800000 */
.L_x_115:
        /* <DEDUP_REMOVED lines=9> */
.L_x_118:
[----:B------:R-:W-:Y:S05]  /*4670*/  BSYNC B1 ;  /* 0x0000000000017941 */ /* 0x000fea0003800000 */
.L_x_117:
        /* <DEDUP_REMOVED lines=9> */
.L_x_120:
[----:B------:R-:W-:Y:S05]  /*4710*/  BSYNC B1 ;  /* 0x0000000000017941 */ /* 0x000fea0003800000 */
.L_x_119:
        /* <DEDUP_REMOVED lines=10> */
.L_x_122:
[----:B------:R-:W-:Y:S05]  /*47c0*/  BSYNC B1 ;  /* 0x0000000000017941 */ /* 0x000fea0003800000 */
.L_x_121:
        /* <DEDUP_REMOVED lines=10> */
.L_x_124:
[----:B------:R-:W-:Y:S05]  /*4870*/  BSYNC B1 ;  /* 0x0000000000017941 */ /* 0x000fea0003800000 */
.L_x_123:
        /* <DEDUP_REMOVED lines=9> */
.L_x_126:
[----:B------:R-:W-:Y:S05]  /*4910*/  BSYNC B1 ;  /* 0x0000000000017941 */ /* 0x000fea0003800000 */
.L_x_125:
        /* <DEDUP_REMOVED lines=9> */
.L_x_128:
[----:B------:R-:W-:Y:S05]  /*49b0*/  BSYNC B1 ;  /* 0x0000000000017941 */ /* 0x000fea0003800000 */
.L_x_127:
        /* <DEDUP_REMOVED lines=10> */
.L_x_130:
[----:B------:R-:W-:Y:S05]  /*4a60*/  BSYNC B1 ;  /* 0x0000000000017941 */ /* 0x000fea0003800000 */
.L_x_129:
        /* <DEDUP_REMOVED lines=10> */
.L_x_132:
[----:B------:R-:W-:Y:S05]  /*4b10*/  BSYNC B1 ;  /* 0x0000000000017941 */ /* 0x000fea0003800000 */
.L_x_131:
        /* <DEDUP_REMOVED lines=9> */
.L_x_134:
[----:B------:R-:W-:Y:S05]  /*4bb0*/  BSYNC B1 ;  /* 0x0000000000017941 */ /* 0x000fea0003800000 */
.L_x_133:
        /* <DEDUP_REMOVED lines=9> */
.L_x_136:
[----:B------:R-:W-:Y:S05]  /*4c50*/  BSYNC B1 ;  /* 0x0000000000017941 */ /* 0x000fea0003800000 */
.L_x_135:
        /* <DEDUP_REMOVED lines=10> */
.L_x_138:
[----:B------:R-:W-:Y:S05]  /*4d00*/  BSYNC B1 ;  /* 0x0000000000017941 */ /* 0x000fea0003800000 */
.L_x_137:
        /* <DEDUP_REMOVED lines=10> */
.L_x_140:
[----:B------:R-:W-:Y:S05]  /*4db0*/  BSYNC B1 ;  /* 0x0000000000017941 */ /* 0x000fea0003800000 */
.L_x_139:
        /* <DEDUP_REMOVED lines=9> */
.L_x_142:
[----:B------:R-:W-:Y:S05]  /*4e50*/  BSYNC B1 ;  /* 0x0000000000017941 */ /* 0x000fea0003800000 */
.L_x_141:
        /* <DEDUP_REMOVED lines=9> */
.L_x_144:
[----:B------:R-:W-:Y:S05]  /*4ef0*/  BSYNC B1 ;  /* 0x0000000000017941 */ /* 0x000fea0003800000 */
.L_x_143:
        /* <DEDUP_REMOVED lines=10> */
.L_x_146:
[----:B------:R-:W-:Y:S05]  /*4fa0*/  BSYNC B1 ;  /* 0x0000000000017941 */ /* 0x000fea0003800000 */
.L_x_145:
        /* <DEDUP_REMOVED lines=10> */
.L_x_148:
[----:B------:R-:W-:Y:S05]  /*5050*/  BSYNC B1 ;  /* 0x0000000000017941 */ /* 0x000fea0003800000 */
.L_x_147:
        /* <DEDUP_REMOVED lines=9> */
.L_x_150:
[----:B------:R-:W-:Y:S05]  /*50f0*/  BSYNC B1 ;  /* 0x0000000000017941 */ /* 0x000fea0003800000 */
.L_x_149:
        /* <DEDUP_REMOVED lines=9> */
.L_x_152:
[----:B------:R-:W-:Y:S05]  /*5190*/  BSYNC B1 ;  /* 0x0000000000017941 */ /* 0x000fea0003800000 */
.L_x_151:
        /* <DEDUP_REMOVED lines=10> */
.L_x_154:
[----:B------:R-:W-:Y:S05]  /*5240*/  BSYNC B1 ;  /* 0x0000000000017941 */ /* 0x000fea0003800000 */
.L_x_153:
        /* <DEDUP_REMOVED lines=10> */
.L_x_156:
[----:B------:R-:W-:Y:S05]  /*52f0*/  BSYNC B1 ;  /* 0x0000000000017941 */ /* 0x000fea0003800000 */
.L_x_155:
[----:B0---45:R-:W-:Y:S01]  /*5300*/  IMAD.U32 R2, R15, 0x10000, RZ ;  /* 0x000100000f027824 */ /* 0x031fe200078e00ff */
        /* <DEDUP_REMOVED lines=8> */
.L_x_158:
[----:B------:R-:W-:Y:S05]  /*5390*/  BSYNC B1 ;  /* 0x0000000000017941 */ /* 0x000fea0003800000 */
.L_x_157:
[----:B0----5:R-:W-:Y:S01]  /*53a0*/  IMAD.U32 R2, R15, 0x10000, RZ ;  /* 0x000100000f027824 */ /* 0x021fe200078e00ff */
[----:B------:R-:W-:Y:S01]  /*53b0*/  ISETP.GT.AND P1, PT, R0, 0x8, P1 ;  /* 0x000000080000780c */ /* 0x000fe20000f24270 */
[----:B------:R-:W-:Y:S02]  /*53c0*/  BSSY B1, `(.L_x_159) ;  /* 0x000000a000017945 */ /* 0x000fe40003800000 */
[----:B------:R-:W-:Y:S01]  /*53d0*/  FMUL R3, R2, R89 ;  /* 0x0000005902037220 */ /* 0x000fe20000400000 */
[----:B------:R-:W-:-:S03]  /*53e0*/  @P0 IMAD.MOV.U32 R2, RZ, RZ, R8 ;  /* 0x000000ffff020224 */ /* 0x000fc600078e0008 */
[----:B------:R-:W-:-:S05]  /*53f0*/  FFMA R3, R86, R88, R3 ;  /* 0x0000005856037223 */ /* 0x000fca0000000003 */
[----:B------:R-:W-:-:S04]  /*5400*/  F2FP.BF16.F32.PACK_AB R3, RZ, R3 ;  /* 0x00000003ff03723e */ /* 0x000fc800000010ff */
[----:B------:R-:W-:Y:S01]  /*5410*/  PRMT R6, R3, 0x7610, R6 ;  /* 0x0000761003067816 */ /* 0x000fe20000000006 */
[----:B------:R-:W-:-:S05]  /*5420*/  @P0 IMAD.MOV.U32 R3, RZ, RZ, R9 ;  /* 0x000000ffff030224 */ /* 0x000fca00078e0009 */
[----:B------:R0:W-:Y:S01]  /*5430*/  @P0 STG.E.U16 desc[UR54][R2.64+0xf0], R6 ;  /* 0x0000f00602000986 */ /* 0x0001e2000c101536 */
[----:B------:R-:W-:Y:S05]  /*5440*/  @!P1 BRA `(.L_x_160) ;  /* 0x0000000000049947 */ /* 0x000fea0003800000 */
[----:B------:R0:W5:Y:S02]  /*5450*/  LDG.E.LTC128B.U16 R15, desc[UR54][R4.64+0xf2] ;  /* 0x0000f236040f7981 */ /* 0x000164000c1e1520 */
.L_x_160:
[----:B------:R-:W-:Y:S05]  /*5460*/  BSYNC B1 ;  /* 0x0000000000017941 */ /* 0x000fea0003800000 */
.L_x_159:
[----:B------:R-:W-:Y:S05]  /*5470*/  @!P1 BRA `(.L_x_161) ;  /* 0x0000001000b09947 */ /* 0x000fea0003800000 */
[----:B-----5:R-:W-:-:S04]  /*5480*/  IMAD.U32 R0, R15, 0x10000, RZ ;  /* 0x000100000f007824 */ /* 0x020fc800078e00ff */
[----:B------:R-:W-:-:S04]  /*5490*/  FMUL R0, R0, R89 ;  /* 0x0000005900007220 */ /* 0x000fc80000400000 */
[----:B------:R-:W-:-:S05]  /*54a0*/  FFMA R0, R87, R88, R0 ;  /* 0x0000005857007223 */ /* 0x000fca0000000000 */
[----:B------:R-:W-:-:S05]  /*54b0*/  F2FP.BF16.F32.PACK_AB R0, RZ, R0 ;  /* 0x00000000ff00723e */ /* 0x000fca00000010ff */
[----:B------:R0:W-:Y:S01]  /*54c0*/  STG.E.U16 desc[UR54][R8.64+0xf2], R0 ;  /* 0x0000f20008007986 */ /* 0x0001e2000c101536 */
[----:B------:R-:W-:Y:S05]  /*54d0*/  BRA `(.L_x_161) ;  /* 0x0000001000987947 */ /* 0x000fea0003800000 */
.L_x_36:
[----:B------:R-:W-:Y:S01]  /*54e0*/  ISETP.GT.AND P3, PT, R14, 0x1, PT ;  /* 0x000000010e00780c */ /* 0x000fe20003f64270 */
[----:B------:R-:W-:Y:S01]  /*54f0*/  ULDC.64 UR4, c[0x0][0x5c0] ;  /* 0x0001700000047ab9 */ /* 0x000fe20000000a00 */
[-C--:B------:R-:W-:Y:S01]  /*5500*/  FMUL R24, R24, R88.reuse ;  /* 0x0000005818187220 */ /* 0x080fe20000400000 */
[-C--:B------:R-:W-:Y:S01]  /*5510*/  FMUL R25, R25, R88.reuse ;  /* 0x0000005819197220 */ /* 0x080fe20000400000 */
[----:B------:R-:W-:Y:S01]  /*5520*/  ISETP.GT.AND P1, PT, R0, RZ, P3 ;  /* 0x000000ff0000720c */ /* 0x000fe20001f24270 */
[-C--:B------:R-:W-:Y:S01]  /*5530*/  FMUL R26, R26, R88.reuse ;  /* 0x000000581a1a7220 */ /* 0x080fe20000400000 */
[----:B------:R-:W-:Y:S01]  /*5540*/  LEA R2, P4, R102, UR4, 0x1 ;  /* 0x0000000466027c11 */ /* 0x000fe2000f8808ff */
[----:B------:R-:W-:Y:S01]  /*5550*/  FMUL R27, R27, R88 ;  /* 0x000000581b1b7220 */ /* 0x000fe20000400000 */
[----:B------:R-:W-:Y:S01]  /*5560*/  F2FP.BF16.F32.PACK_AB R24, RZ, R24 ;  /* 0x00000018ff18723e */ /* 0x000fe200000010ff */
[-C--:B------:R-:W-:Y:S01]  /*5570*/  FMUL R28, R28, R88.reuse ;  /* 0x000000581c1c7220 */ /* 0x080fe20000400000 */
[----:B------:R-:W-:Y:S01]  /*5580*/  LEA.HI.X R3, R102, UR5, R7, 0x1, P4 ;  /* 0x0000000566037c11 */ /* 0x000fe2000a0f0c07 */
[-C--:B------:R-:W-:Y:S01]  /*5590*/  FMUL R29, R29, R88.reuse ;  /* 0x000000581d1d7220 */ /* 0x080fe20000400000 */
[----:B------:R-:W-:Y:S01]  /*55a0*/  F2FP.BF16.F32.PACK_AB R25, RZ, R25 ;  /* 0x00000019ff19723e */ /* 0x000fe200000010ff */
[-C--:B------:R-:W-:Y:S01]  /*55b0*/  FMUL R30, R30, R88.reuse ;  /* 0x000000581e1e7220 */ /* 0x080fe20000400000 */
[----:B------:R-:W-:Y:S01]  /*55c0*/  SHF.L.U64.HI R5, R95, 0x1, R94 ;  /* 0x000000015f057819 */ /* 0x000fe2000001025e */
[----:B------:R-:W-:Y:S01]  /*55d0*/  @P2 STG.E.U16 desc[UR54][R2.64], R24 ;  /* 0x0000001802002986 */ /* 0x000fe2000c101536 */
[----:B------:R-:W-:Y:S01]  /*55e0*/  ISETP.GT.AND P2, PT, R0, 0x8, P0 ;  /* 0x000000080000780c */ /* 0x000fe20000744270 */
[----:B------:R-:W-:Y:S01]  /*55f0*/  FMUL R31, R31, R88 ;  /* 0x000000581f1f7220 */ /* 0x000fe20000400000 */
[----:B------:R-:W-:Y:S01]  /*5600*/  LEA R4, P5, R95, R2, 0x1 ;  /* 0x000000025f047211 */ /* 0x000fe200078a08ff */
[----:B------:R-:W-:Y:S01]  /*5610*/  @P1 STG.E.U16 desc[UR54][R2.64+0x2], R25 ;  /* 0x0000021902001986 */ /* 0x000fe2000c101536 */
[----:B------:R-:W-:Y:S01]  /*5620*/  ISETP.GT.AND P1, PT, R14, 0x8, PT ;  /* 0x000000080e00780c */ /* 0x000fe20003f24270 */
[-C--:B------:R-:W-:Y:S01]  /*5630*/  FMUL R32, R32, R88.reuse ;  /* 0x0000005820207220 */ /* 0x080fe20000400000 */
[----:B------:R-:W-:Y:S01]  /*5640*/  ISETP.GT.AND P3, PT, R0, 0x8, P3 ;  /* 0x000000080000780c */ /* 0x000fe20001f64270 */
[----:B------:R-:W-:Y:S01]  /*5650*/  IMAD.X R5, R5, 0x1, R3, P5 ;  /* 0x0000000105057824 */ /* 0x000fe200028e0603 */
[----:B------:R-:W-:Y:S01]  /*5660*/  ISETP.GT.AND P0, PT, R14, 0x9, PT ;  /* 0x000000090e00780c */ /* 0x000fe20003f04270 */
[-C--:B------:R-:W-:Y:S01]  /*5670*/  FMUL R33, R33, R88.reuse ;  /* 0x0000005821217220 */ /* 0x080fe20000400000 */
[----:B------:R-:W-:Y:S01]  /*5680*/  ISETP.GT.AND P4, PT, R0, RZ, P1 ;  /* 0x000000ff0000720c */ /* 0x000fe20000f84270 */
[-C--:B------:R-:W-:Y:S01]  /*5690*/  FMUL R34, R34, R88.reuse ;  /* 0x0000005822227220 */ /* 0x080fe20000400000 */
[----:B------:R-:W-:Y:S01]  /*56a0*/  ISETP.GT.AND P5, PT, R0, RZ, P0 ;  /* 0x000000ff0000720c */ /* 0x000fe200007a4270 */
[----:B------:R-:W-:Y:S01]  /*56b0*/  FMUL R35, R35, R88 ;  /* 0x0000005823237220 */ /* 0x000fe20000400000 */
[----:B------:R-:W-:Y:S01]  /*56c0*/  F2FP.BF16.F32.PACK_AB R26, RZ, R26 ;  /* 0x0000001aff1a723e */ /* 0x000fe200000010ff */
[-C--:B------:R-:W-:Y:S01]  /*56d0*/  FMUL R36, R36, R88.reuse ;  /* 0x0000005824247220 */ /* 0x080fe20000400000 */
[----:B------:R-:W-:Y:S01]  /*56e0*/  F2FP.BF16.F32.PACK_AB R27, RZ, R27 ;  /* 0x0000001bff1b723e */ /* 0x000fe200000010ff */
[----:B------:R-:W-:Y:S01]  /*56f0*/  FMUL R37, R37, R88 ;  /* 0x0000005825257220 */ /* 0x000fe20000400000 */
[----:B------:R-:W-:Y:S01]  /*5700*/  F2FP.BF16.F32.PACK_AB R28, RZ, R28 ;  /* 0x0000001cff1c723e */ /* 0x000fe200000010ff */
[----:B------:R-:W-:Y:S01]  /*5710*/  @P2 STG.E.U16 desc[UR54][R4.64], R26 ;  /* 0x0000001a04002986 */ /* 0x000fe2000c101536 */
[----:B------:R-:W-:Y:S01]  /*5720*/  ISETP.GT.AND P1, PT, R0, 0x8, P1 ;  /* 0x000000080000780c */ /* 0x000fe20000f24270 */
[-C--:B------:R-:W-:Y:S01]  /*5730*/  FMUL R38, R38, R88.reuse ;  /* 0x0000005826267220 */ /* 0x080fe20000400000 */
[----:B------:R-:W-:Y:S01]  /*5740*/  F2FP.BF16.F32.PACK_AB R29, RZ, R29 ;  /* 0x0000001dff1d723e */ /* 0x000fe200000010ff */
[----:B------:R-:W-:Y:S01]  /*5750*/  @P3 STG.E.U16 desc[UR54][R4.64+0x2], R27 ;  /* 0x0000021b04003986 */ /* 0x000fe2000c101536 */
[----:B------:R-:W-:Y:S01]  /*5760*/  ISETP.GT.AND P3, PT, R14, 0x10, PT ;  /* 0x000000100e00780c */ /* 0x000fe20003f64270 */
[-C--:B------:R-:W-:Y:S01]  /*5770*/  FMUL R39, R39, R88.reuse ;  /* 0x0000005827277220 */ /* 0x080fe20000400000 */
[----:B------:R-:W-:Y:S01]  /*5780*/  ISETP.GT.AND P2, PT, R0, 0x8, P0 ;  /* 0x000000080000780c */ /* 0x000fe20000744270 */
[----:B------:R-:W-:Y:S01]  /*5790*/  @P4 STG.E.U16 desc[UR54][R2.64+0x10], R28 ;  /* 0x0000101c02004986 */ /* 0x000fe2000c101536 */
[----:B------:R-:W-:Y:S01]  /*57a0*/  ISETP.GT.AND P0, PT, R14, 0x11, PT ;  /* 0x000000110e00780c */ /* 0x000fe20003f04270 */
[-C--:B------:R-:W-:Y:S01]  /*57b0*/  FMUL R40, R40, R88.reuse ;  /* 0x0000005828287220 */ /* 0x080fe20000400000 */
[C---:B------:R-:W-:Y:S01]  /*57c0*/  ISETP.GT.AND P4, PT, R0.reuse, RZ, P3 ;  /* 0x000000ff0000720c */ /* 0x040fe20001f84270 */
[----:B------:R-:W-:Y:S01]  /*57d0*/  @P5 STG.E.U16 desc[UR54][R2.64+0x12], R29 ;  /* 0x0000121d02005986 */ /* 0x000fe2000c101536 */
        /* <DEDUP_REMOVED lines=153> */
[----:B------:R-:W-:Y:S01]  /*6170*/  FMUL R87, R87, R88 ;  /* 0x0000005857577220 */ /* 0x000fe20000400000 */
[----:B------:R-:W-:Y:S01]  /*6180*/  ISETP.GT.AND P2, PT, R0, 0x8, P0 ;  /* 0x000000080000780c */ /* 0x000fe20000744270 */
[----:B------:R-:W-:Y:S01]  /*6190*/  @P4 STG.E.U16 desc[UR54][R2.64+0x90], R60 ;  /* 0x0000903c02004986 */ /* 0x000fe2000c101536 */
[----:B------:R-:W-:-:S02]  /*61a0*/  ISETP.GT.AND P0, PT, R14, 0x51, PT ;  /* 0x000000510e00780c */ /* 0x000fc40003f04270 */
[C---:B------:R-:W-:Y:S01]  /*61b0*/  ISETP.GT.AND P4, PT, R0.reuse, RZ, P3 ;  /* 0x000000ff0000720c */ /* 0x040fe20001f84270 */
[----:B------:R-:W-:Y:S01]  /*61c0*/  @P5 STG.E.U16 desc[UR54][R2.64+0x92], R61 ;  /* 0x0000923d02005986 */ /* 0x000fe2000c101536 */
[C---:B------:R-:W-:Y:S02]  /*61d0*/  ISETP.GT.AND P5, PT, R0.reuse, RZ, P0 ;  /* 0x000000ff0000720c */ /* 0x040fe400007a4270 */
[----:B------:R-:W-:Y:S02]  /*61e0*/  F2FP.BF16.F32.PACK_AB R62, RZ, R62 ;  /* 0x0000003eff3e723e */ /* 0x000fe400000010ff */
[----:B------:R-:W-:Y:S02]  /*61f0*/  F2FP.BF16.F32.PACK_AB R63, RZ, R63 ;  /* 0x0000003fff3f723e */ /* 0x000fe400000010ff */
[----:B------:R-:W-:Y:S01]  /*6200*/  F2FP.BF16.F32.PACK_AB R64, RZ, R64 ;  /* 0x00000040ff40723e */ /* 0x000fe200000010ff */
[----:B------:R-:W-:Y:S01]  /*6210*/  @P1 STG.E.U16 desc[UR54][R4.64+0x90], R62 ;  /* 0x0000903e04001986 */ /* 0x000fe2000c101536 */
[----:B------:R-:W-:-:S02]  /*6220*/  ISETP.GT.AND P1, PT, R0, 0x8, P3 ;  /* 0x000000080000780c */ /* 0x000fc40001f24270 */
[----:B------:R-:W-:Y:S01]  /*6230*/  F2FP.BF16.F32.PACK_AB R65, RZ, R65 ;  /* 0x00000041ff41723e */ /* 0x000fe200000010ff */
[----:B------:R-:W-:Y:S01]  /*6240*/  @P2 STG.E.U16 desc[UR54][R4.64+0x92], R63 ;  /* 0x0000923f04002986 */ /* 0x000fe2000c101536 */
[----:B------:R-:W-:Y:S02]  /*6250*/  ISETP.GT.AND P2, PT, R14, 0x58, PT ;  /* 0x000000580e00780c */ /* 0x000fe40003f44270 */
[----:B------:R-:W-:Y:S01]  /*6260*/  ISETP.GT.AND P0, PT, R0, 0x8, P0 ;  /* 0x000000080000780c */ /* 0x000fe20000704270 */
[----:B------:R-:W-:Y:S01]  /*6270*/  @P4 STG.E.U16 desc[UR54][R2.64+0xa0], R64 ;  /* 0x0000a04002004986 */ /* 0x000fe2000c101536 */
[----:B------:R-:W-:Y:S02]  /*6280*/  ISETP.GT.AND P3, PT, R14, 0x59, PT ;  /* 0x000000590e00780c */ /* 0x000fe40003f64270 */
[C---:B------:R-:W-:Y:S01]  /*6290*/  ISETP.GT.AND P4, PT, R0.reuse, RZ, P2 ;  /* 0x000000ff0000720c */ /* 0x040fe20001784270 */
[----:B------:R-:W-:Y:S01]  /*62a0*/  @P5 STG.E.U16 desc[UR54][R2.64+0xa2], R65 ;  /* 0x0000a24102005986 */ /* 0x000fe2000c101536 */
[----:B------:R-:W-:-:S02]  /*62b0*/  ISETP.GT.AND P5, PT, R0, RZ, P3 ;  /* 0x000000ff0000720c */ /* 0x000fc40001fa4270 */
[----:B------:R-:W-:Y:S02]  /*62c0*/  F2FP.BF16.F32.PACK_AB R66, RZ, R66 ;  /* 0x00000042ff42723e */ /* 0x000fe400000010ff */
[----:B------:R-:W-:Y:S02]  /*62d0*/  F2FP.BF16.F32.PACK_AB R67, RZ, R67 ;  /* 0x00000043ff43723e */ /* 0x000fe400000010ff */
[----:B------:R-:W-:Y:S01]  /*62e0*/  F2FP.BF16.F32.PACK_AB R68, RZ, R68 ;  /* 0x00000044ff44723e */ /* 0x000fe200000010ff */
[----:B------:R-:W-:Y:S01]  /*62f0*/  @P1 STG.E.U16 desc[UR54][R4.64+0xa0], R66 ;  /* 0x0000a04204001986 */ /* 0x000fe2000c101536 */
[C---:B------:R-:W-:Y:S02]  /*6300*/  ISETP.GT.AND P1, PT, R0.reuse, 0x8, P2 ;  /* 0x000000080000780c */ /* 0x040fe40001724270 */
[----:B------:R-:W-:Y:S01]  /*6310*/  F2FP.BF16.F32.PACK_AB R69, RZ, R69 ;  /* 0x00000045ff45723e */ /* 0x000fe200000010ff */
[----:B------:R-:W-:Y:S01]  /*6320*/  @P0 STG.E.U16 desc[UR54][R4.64+0xa2], R67 ;  /* 0x0000a24304000986 */ /* 0x000fe2000c101536 */
[----:B------:R-:W-:-:S02]  /*6330*/  ISETP.GT.AND P2, PT, R0, 0x8, P3 ;  /* 0x000000080000780c */ /* 0x000fc40001f44270 */
[C---:B------:R-:W-:Y:S01]  /*6340*/  ISETP.GT.AND P3, PT, R14.reuse, 0x60, PT ;  /* 0x000000600e00780c */ /* 0x040fe20003f64270 */
[----:B------:R-:W-:Y:S01]  /*6350*/  @P4 STG.E.U16 desc[UR54][R2.64+0xb0], R68 ;  /* 0x0000b04402004986 */ /* 0x000fe2000c101536 */
[----:B------:R-:W-:Y:S02]  /*6360*/  ISETP.GT.AND P0, PT, R14, 0x61, PT ;  /* 0x000000610e00780c */ /* 0x000fe40003f04270 */
[C---:B------:R-:W-:Y:S01]  /*6370*/  ISETP.GT.AND P4, PT, R0.reuse, RZ, P3 ;  /* 0x000000ff0000720c */ /* 0x040fe20001f84270 */
[----:B------:R-:W-:Y:S01]  /*6380*/  @P5 STG.E.U16 desc[UR54][R2.64+0xb2], R69 ;  /* 0x0000b24502005986 */ /* 0x000fe2000c101536 */
[----:B------:R-:W-:Y:S02]  /*6390*/  ISETP.GT.AND P5, PT, R0, RZ, P0 ;  /* 0x000000ff0000720c */ /* 0x000fe400007a4270 */
[----:B------:R-:W-:Y:S02]  /*63a0*/  F2FP.BF16.F32.PACK_AB R70, RZ, R70 ;  /* 0x00000046ff46723e */ /* 0x000fe400000010ff */
[----:B------:R-:W-:-:S02]  /*63b0*/  F2FP.BF16.F32.PACK_AB R71, RZ, R71 ;  /* 0x00000047ff47723e */ /* 0x000fc400000010ff */
[----:B------:R-:W-:Y:S01]  /*63c0*/  F2FP.BF16.F32.PACK_AB R72, RZ, R72 ;  /* 0x00000048ff48723e */ /* 0x000fe200000010ff */
[----:B------:R-:W-:Y:S01]  /*63d0*/  @P1 STG.E.U16 desc[UR54][R4.64+0xb0], R70 ;  /* 0x0000b04604001986 */ /* 0x000fe2000c101536 */
[----:B------:R-:W-:Y:S02]  /*63e0*/  F2FP.BF16.F32.PACK_AB R73, RZ, R73 ;  /* 0x00000049ff49723e */ /* 0x000fe400000010ff */
[C---:B------:R-:W-:Y:S01]  /*63f0*/  ISETP.GT.AND P1, PT, R0.reuse, 0x8, P3 ;  /* 0x000000080000780c */ /* 0x040fe20001f24270 */
[----:B------:R-:W-:Y:S01]  /*6400*/  @P2 STG.E.U16 desc[UR54][R4.64+0xb2], R71 ;  /* 0x0000b24704002986 */ /* 0x000fe2000c101536 */
[----:B------:R-:W-:Y:S02]  /*6410*/  ISETP.GT.AND P0, PT, R0, 0x8, P0 ;  /* 0x000000080000780c */ /* 0x000fe40000704270 */
[----:B------:R-:W-:Y:S01]  /*6420*/  F2FP.BF16.F32.PACK_AB R74, RZ, R74 ;  /* 0x0000004aff4a723e */ /* 0x000fe200000010ff */
[----:B------:R-:W-:Y:S01]  /*6430*/  @P4 STG.E.U16 desc[UR54][R2.64+0xc0], R72 ;  /* 0x0000c04802004986 */ /* 0x000fe2000c101536 */
[----:B------:R-:W-:-:S02]  /*6440*/  ISETP.GT.AND P4, PT, R14, 0x68, PT ;  /* 0x000000680e00780c */ /* 0x000fc40003f84270 */
[----:B------:R-:W-:Y:S01]  /*6450*/  F2FP.BF16.F32.PACK_AB R75, RZ, R75 ;  /* 0x0000004bff4b723e */ /* 0x000fe200000010ff */
[----:B------:R-:W-:Y:S01]  /*6460*/  @P5 STG.E.U16 desc[UR54][R2.64+0xc2], R73 ;  /* 0x0000c24902005986 */ /* 0x000fe2000c101536 */
[----:B------:R-:W-:Y:S02]  /*6470*/  ISETP.GT.AND P5, PT, R14, 0x69, PT ;  /* 0x000000690e00780c */ /* 0x000fe40003fa4270 */
[C---:B------:R-:W-:Y:S01]  /*6480*/  ISETP.GT.AND P2, PT, R0.reuse, RZ, P4 ;  /* 0x000000ff0000720c */ /* 0x040fe20002744270 */
[----:B------:R-:W-:Y:S01]  /*6490*/  @P1 STG.E.U16 desc[UR54][R4.64+0xc0], R74 ;  /* 0x0000c04a04001986 */ /* 0x000fe2000c101536 */
[----:B------:R-:W-:Y:S02]  /*64a0*/  ISETP.GT.AND P6, PT, R0, RZ, P5 ;  /* 0x000000ff0000720c */ /* 0x000fe40002fc4270 */
[----:B------:R-:W-:Y:S01]  /*64b0*/  F2FP.BF16.F32.PACK_AB R76, RZ, R76 ;  /* 0x0000004cff4c723e */ /* 0x000fe200000010ff */
[----:B------:R-:W-:Y:S01]  /*64c0*/  @P0 STG.E.U16 desc[UR54][R4.64+0xc2], R75 ;  /* 0x0000c24b04000986 */ /* 0x000fe2000c101536 */
[----:B------:R-:W-:-:S02]  /*64d0*/  F2FP.BF16.F32.PACK_AB R77, RZ, R77 ;  /* 0x0000004dff4d723e */ /* 0x000fc400000010ff */
[----:B------:R-:W-:Y:S02]  /*64e0*/  ISETP.GT.AND P3, PT, R14, 0x70, PT ;  /* 0x000000700e00780c */ /* 0x000fe40003f64270 */
[----:B------:R-:W-:Y:S02]  /*64f0*/  ISETP.GT.AND P4, PT, R0, 0x8, P4 ;  /* 0x000000080000780c */ /* 0x000fe40002784270 */
[----:B------:R-:W-:Y:S01]  /*6500*/  F2FP.BF16.F32.PACK_AB R78, RZ, R78 ;  /* 0x0000004eff4e723e */ /* 0x000fe200000010ff */
[----:B------:R-:W-:Y:S01]  /*6510*/  @P2 STG.E.U16 desc[UR54][R2.64+0xd0], R76 ;  /* 0x0000d04c02002986 */ /* 0x000fe2000c101536 */
[----:B------:R-:W-:Y:S02]  /*6520*/  ISETP.GT.AND P2, PT, R14, 0x71, PT ;  /* 0x000000710e00780c */ /* 0x000fe40003f44270 */
[----:B------:R-:W-:Y:S01]  /*6530*/  F2FP.BF16.F32.PACK_AB R79, RZ, R79 ;  /* 0x0000004fff4f723e */ /* 0x000fe200000010ff */
[----:B------:R-:W-:Y:S01]  /*6540*/  @P6 STG.E.U16 desc[UR54][R2.64+0xd2], R77 ;  /* 0x0000d24d02006986 */ /* 0x000fe2000c101536 */
[----:B------:R-:W-:-:S02]  /*6550*/  ISETP.GT.AND P6, PT, R0, 0x8, P5 ;  /* 0x000000080000780c */ /* 0x000fc40002fc4270 */
[----:B------:R-:W-:Y:S02]  /*6560*/  ISETP.GT.AND P5, PT, R0, RZ, P3 ;  /* 0x000000ff0000720c */ /* 0x000fe40001fa4270 */
[----:B------:R-:W-:Y:S01]  /*6570*/  F2FP.BF16.F32.PACK_AB R80, RZ, R80 ;  /* 0x00000050ff50723e */ /* 0x000fe200000010ff */
[----:B------:R-:W-:Y:S01]  /*6580*/  @P4 STG.E.U16 desc[UR54][R4.64+0xd0], R78 ;  /* 0x0000d04e04004986 */ /* 0x000fe2000c101536 */
[C---:B------:R-:W-:Y:S02]  /*6590*/  ISETP.GT.AND P1, PT, R14.reuse, 0x78, PT ;  /* 0x000000780e00780c */ /* 0x040fe40003f24270 */
[----:B------:R-:W-:Y:S02]  /*65a0*/  ISETP.GT.AND P0, PT, R14, 0x79, PT ;  /* 0x000000790e00780c */ /* 0x000fe40003f04270 */
[C---:B------:R-:W-:Y:S02]  /*65b0*/  ISETP.GT.AND P4, PT, R0.reuse, RZ, P2 ;  /* 0x000000ff0000720c */ /* 0x040fe40001784270 */
[C---:B------:R-:W-:Y:S01]  /*65c0*/  ISETP.GT.AND P3, PT, R0.reuse, 0x8, P3 ;  /* 0x000000080000780c */ /* 0x040fe20001f64270 */
[----:B------:R-:W-:Y:S01]  /*65d0*/  @P6 STG.E.U16 desc[UR54][R4.64+0xd2], R79 ;  /* 0x0000d24f04006986 */ /* 0x000fe2000c101536 */
[----:B------:R-:W-:-:S02]  /*65e0*/  ISETP.GT.AND P2, PT, R0, 0x8, P2 ;  /* 0x000000080000780c */ /* 0x000fc40001744270 */
[C---:B------:R-:W-:Y:S01]  /*65f0*/  ISETP.GT.AND P6, PT, R0.reuse, RZ, P0 ;  /* 0x000000ff0000720c */ /* 0x040fe200007c4270 */
[----:B------:R-:W-:Y:S01]  /*6600*/  @P5 STG.E.U16 desc[UR54][R2.64+0xe0], R80 ;  /* 0x0000e05002005986 */ /* 0x000fe2000c101536 */
[C---:B------:R-:W-:Y:S02]  /*6610*/  ISETP.GT.AND P5, PT, R0.reuse, RZ, P1 ;  /* 0x000000ff0000720c */ /* 0x040fe40000fa4270 */
[C---:B------:R-:W-:Y:S02]  /*6620*/  ISETP.GT.AND P1, PT, R0.reuse, 0x8, P1 ;  /* 0x000000080000780c */ /* 0x040fe40000f24270 */
[----:B------:R-:W-:Y:S02]  /*6630*/  F2FP.BF16.F32.PACK_AB R81, RZ, R81 ;  /* 0x00000051ff51723e */ /* 0x000fe400000010ff */
[----:B------:R-:W-:Y:S02]  /*6640*/  F2FP.BF16.F32.PACK_AB R82, RZ, R82 ;  /* 0x00000052ff52723e */ /* 0x000fe400000010ff */
[----:B------:R-:W-:Y:S01]  /*6650*/  F2FP.BF16.F32.PACK_AB R83, RZ, R83 ;  /* 0x00000053ff53723e */ /* 0x000fe200000010ff */
[----:B------:R-:W-:Y:S01]  /*6660*/  @P4 STG.E.U16 desc[UR54][R2.64+0xe2], R81 ;  /* 0x0000e25102004986 */ /* 0x000fe2000c101536 */
[----:B------:R-:W-:-:S02]  /*6670*/  ISETP.GT.AND P0, PT, R0, 0x8, P0 ;  /* 0x000000080000780c */ /* 0x000fc40000704270 */
[----:B------:R-:W-:Y:S01]  /*6680*/  F2FP.BF16.F32.PACK_AB R84, RZ, R84 ;  /* 0x00000054ff54723e */ /* 0x000fe200000010ff */
[----:B------:R-:W-:Y:S01]  /*6690*/  @P3 STG.E.U16 desc[UR54][R4.64+0xe0], R82 ;  /* 0x0000e05204003986 */ /* 0x000fe2000c101536 */
[----:B------:R-:W-:Y:S02]  /*66a0*/  F2FP.BF16.F32.PACK_AB R85, RZ, R85 ;  /* 0x00000055ff55723e */ /* 0x000fe400000010ff */
[----:B------:R-:W-:Y:S01]  /*66b0*/  F2FP.BF16.F32.PACK_AB R86, RZ, R86 ;  /* 0x00000056ff56723e */ /* 0x000fe200000010ff */
[----:B------:R-:W-:Y:S01]  /*66c0*/  @P2 STG.E.U16 desc[UR54][R4.64+0xe2], R83 ;  /* 0x0000e25304002986 */ /* 0x000fe2000c101536 */
[----:B------:R-:W-:-:S03]  /*66d0*/  F2FP.BF16.F32.PACK_AB R87, RZ, R87 ;  /* 0x00000057ff57723e */ /* 0x000fc600000010ff */
[----:B------:R-:W-:Y:S04]  /*66e0*/  @P5 STG.E.U16 desc[UR54][R2.64+0xf0], R84 ;  /* 0x0000f05402005986 */ /* 0x000fe8000c101536 */
[----:B------:R0:W-:Y:S02]  /*66f0*/  @P6 STG.E.U16 desc[UR54][R2.64+0xf2], R85 ;  /* 0x0000f25502006986 */ /* 0x0001e4000c101536 */
[----:B0-----:R-:W-:Y:S02]  /*6700*/  @P1 IMAD.MOV.U32 R2, RZ, RZ, R4 ;  /* 0x000000ffff021224 */ /* 0x001fe400078e0004 */
[----:B------:R-:W-:-:S05]  /*6710*/  @P1 IMAD.MOV.U32 R3, RZ, RZ, R5 ;  /* 0x000000ffff031224 */ /* 0x000fca00078e0005 */
[----:B------:R0:W-:Y:S04]  /*6720*/  @P1 STG.E.U16 desc[UR54][R2.64+0xf0], R86 ;  /* 0x0000f05602001986 */ /* 0x0001e8000c101536 */
[----:B------:R0:W-:Y:S02]  /*6730*/  @P0 STG.E.U16 desc[UR54][R4.64+0xf2], R87 ;  /* 0x0000f25704000986 */ /* 0x0001e4000c101536 */
.L_x_161:
[----:B------:R-:W-:Y:S05]  /*6740*/  BSYNC B0 ;  /* 0x0000000000007941 */ /* 0x000fea0003800000 */
.L_x_35:
[----:B0-----:R-:W-:Y:S01]  /*6750*/  IMAD.U32 R2, RZ, RZ, UR52 ;  /* 0x00000034ff027e24 */ /* 0x001fe2000f8e00ff */
[----:B------:R-:W-:Y:S01]  /*6760*/  ULDC.64 UR4, c[0x0][0x650] ;  /* 0x0001940000047ab9 */ /* 0x000fe20000000a00 */
[----:B------:R-:W-:Y:S01]  /*6770*/  IMAD.U32 R3, RZ, RZ, UR53 ;  /* 0x00000035ff037e24 */ /* 0x000fe2000f8e00ff */
[----:B------:R0:W-:Y:S01]  /*6780*/  SYNCS.ARRIVE.TRANS64.A1T0 RZ, [R98+UR50], RZ ;  /* 0x000000ff62ff79a7 */ /* 0x0001e20008100032 */
[----:B------:R-:W-:Y:S01]  /*6790*/  PRMT R0, RZ, 0x7610, R0 ;  /* 0x00007610ff007816 */ /* 0x000fe20000000000 */
[----:B------:R-:W-:Y:S01]  /*67a0*/  IMAD.MOV.U32 R18, RZ, RZ, -0x1 ;  /* 0xffffffffff127424 */ /* 0x000fe200078e00ff */
[----:B------:R-:W-:Y:S01]  /*67b0*/  LEA R16, P0, R2, R16, 0x1 ;  /* 0x0000001002107211 */ /* 0x000fe200078008ff */
[----:B------:R-:W-:Y:S02]  /*67c0*/  IMAD.MOV.U32 R2, RZ, RZ, -0x1 ;  /* 0xffffffffff027424 */ /* 0x000fe400078e00ff */
[----:B------:R-:W-:Y:S01]  /*67d0*/  IMAD.MOV.U32 R19, RZ, RZ, -0x1 ;  /* 0xffffffffff137424 */ /* 0x000fe200078e00ff */
[----:B------:R-:W-:-:S02]  /*67e0*/  IADD3.X R17, R17, UR41, RZ, P0, !PT ;  /* 0x0000002911117c10 */ /* 0x000fc400087fe4ff */
[----:B------:R-:W-:-:S04]  /*67f0*/  ISETP.GE.U32.AND P0, PT, R16, UR4, PT ;  /* 0x0000000410007c0c */ /* 0x000fc8000bf06070 */
[----:B------:R-:W-:-:S13]  /*6800*/  ISETP.GE.U32.AND.EX P0, PT, R17, UR5, PT, P0 ;  /* 0x0000000511007c0c */ /* 0x000fda000bf06100 */
[----:B0-----:R-:W-:Y:S05]  /*6810*/  @P0 BRA `(.L_x_162) ;  /* 0x0000000400700947 */ /* 0x001fea0003800000 */
[----:B------:R-:W0:Y:S01]  /*6820*/  S2UR UR7, SR_CTAID.X ;  /* 0x00000000000779c3 */ /* 0x000e220000002500 */
[----:B------:R-:W-:Y:S01]  /*6830*/  ULDC.64 UR4, c[0x0][0x628] ;  /* 0x00018a0000047ab9 */ /* 0x000fe20000000a00 */
[----:B------:R-:W-:Y:S01]  /*6840*/  ULDC UR6, c[0x0][0x150] ;  /* 0x0000540000067ab9 */ /* 0x000fe20000000800 */
[----:B------:R-:W-:Y:S01]  /*6850*/  ISETP.NE.U32.AND P0, PT, RZ, UR4, PT ;  /* 0x00000004ff007c0c */ /* 0x000fe2000bf05070 */
[----:B------:R-:W-:Y:S01]  /*6860*/  ULDC UR15, c[0x0][0x630] ;  /* 0x00018c00000f7ab9 */ /* 0x000fe20000000800 */
[C---:B------:R-:W-:Y:S02]  /*6870*/  R2UR UR17, R16.reuse ;  /* 0x00000000101172ca */ /* 0x040fe400000e0000 */
[----:B------:R-:W-:Y:S01]  /*6880*/  ISETP.NE.AND.EX P0, PT, RZ, UR5, PT, P0 ;  /* 0x00000005ff007c0c */ /* 0x000fe2000bf05300 */
[----:B------:R-:W1:Y:S01]  /*6890*/  S2UR UR16, SR_CTAID.Y ;  /* 0x00000000001079c3 */ /* 0x000e620000002600 */
[----:B------:R-:W-:Y:S02]  /*68a0*/  R2UR UR12, R16 ;  /* 0x00000000100c72ca */ /* 0x000fe400000e0000 */
[----:B------:R-:W-:-:S02]  /*68b0*/  R2UR UR13, R17 ;  /* 0x00000000110d72ca */ /* 0x000fc400000e0000 */
[----:B0-----:R-:W-:-:S05]  /*68c0*/  I2FP.F32.U32 R0, UR7 ;  /* 0x0000000700007c45 */ /* 0x001fca0008201000 */
[----:B------:R-:W-:Y:S01]  /*68d0*/  FMUL R0, R0, UR6 ;  /* 0x0000000600007c20 */ /* 0x000fe20008400000 */
[----:B------:R-:W-:Y:S01]  /*68e0*/  ULDC UR6, c[0x0][0x154] ;  /* 0x0000550000067ab9 */ /* 0x000fe20000000800 */
[----:B-1----:R-:W-:-:S04]  /*68f0*/  I2FP.F32.U32 R2, UR16 ;  /* 0x0000001000027c45 */ /* 0x002fc80008201000 */
[----:B------:R-:W0:Y:S01]  /*6900*/  F2I.U32.TRUNC.NTZ R0, R0 ;  /* 0x0000000000007305 */ /* 0x000e22000020f000 */
[----:B------:R-:W-:Y:S01]  /*6910*/  FMUL R2, R2, UR6 ;  /* 0x0000000602027c20 */ /* 0x000fe20008400000 */
[----:B------:R-:W-:Y:S06]  /*6920*/  @!P0 BRA `(.L_x_163) ;  /* 0x0000000000308947 */ /* 0x000fec0003800000 */
        /* <DEDUP_REMOVED lines=12> */
.L_x_163:
[----:B------:R-:W-:Y:S01]  /*69f0*/  USHF.R.U64 UR6, UR12, UR15, UR13 ;  /* 0x0000000f0c067299 */ /* 0x000fe2000800120d */
[----:B------:R-:W-:Y:S01]  /*6a00*/  R2UR UR5, R17 ;  /* 0x00000000110572ca */ /* 0x000fe200000e0000 */
[----:B------:R-:W-:Y:S01]  /*6a10*/  USHF.R.U32.HI UR4, URZ, UR15, UR13 ;  /* 0x0000000f3f047299 */ /* 0x000fe2000801160d */
[----:B------:R-:W1:Y:S01]  /*6a20*/  F2I.U32.TRUNC.NTZ R2, R2 ;  /* 0x0000000200027305 */ /* 0x000e62000020f000 */
[----:B------:R-:W-:Y:S01]  /*6a30*/  UIADD3 UR9, UP0, URZ, -UR6, URZ ;  /* 0x800000063f097290 */ /* 0x000fe2000ff1e03f */
[----:B------:R-:W-:Y:S01]  /*6a40*/  ULDC.64 UR10, c[0x0][0x620] ;  /* 0x00018800000a7ab9 */ /* 0x000fe20000000a00 */
[----:B------:R-:W-:Y:S02]  /*6a50*/  ULDC UR14, c[0x0][0x608] ;  /* 0x00018200000e7ab9 */ /* 0x000fe40000000800 */
[----:B------:R-:W-:Y:S01]  /*6a60*/  UIADD3.X UR4, URZ, ~UR4, URZ, UP0, !UPT ;  /* 0x800000043f047290 */ /* 0x000fe200087fe43f */
[----:B------:R-:W-:Y:S01]  /*6a70*/  ULDC UR15, c[0x0][0x658] ;  /* 0x00019600000f7ab9 */ /* 0x000fe20000000800 */
[----:B------:R-:W-:-:S02]  /*6a80*/  ULDC UR12, c[0x0][0x144] ;  /* 0x00005100000c7ab9 */ /* 0x000fc40000000800 */
[----:B------:R-:W-:Y:S01]  /*6a90*/  UIMAD UR8, UR4, UR10, URZ ;  /* 0x0000000a040872a4 */ /* 0x000fe2000f8e023f */
[----:B------:R-:W-:Y:S02]  /*6aa0*/  ULDC UR22, c[0x0][0x148] ;  /* 0x0000520000167ab9 */ /* 0x000fe40000000800 */
[----:B------:R-:W-:Y:S01]  /*6ab0*/  UMOV UR4, UR17 ;  /* 0x0000001100047c82 */ /* 0x000fe20008000000 */
[----:B------:R-:W-:Y:S02]  /*6ac0*/  UIMAD UR8, UR9, UR11, UR8 ;  /* 0x0000000b090872a4 */ /* 0x000fe4000f8e0208 */
[----:B------:R-:W-:Y:S01]  /*6ad0*/  UIMAD.WIDE.U32 UR4, UR9, UR10, UR4 ;  /* 0x0000000a090472a5 */ /* 0x000fe2000f8e0004 */
[----:B0-----:R-:W-:Y:S01]  /*6ae0*/  R2UR UR9, R0 ;  /* 0x00000000000972ca */ /* 0x001fe200000e0000 */
[----:B------:R-:W-:Y:S01]  /*6af0*/  ULDC UR20, c[0x0][0x648] ;  /* 0x0001920000147ab9 */ /* 0x000fe20000000800 */
[----:B-1----:R-:W-:Y:S01]  /*6b00*/  R2UR UR13, R2 ;  /* 0x00000000020d72ca */ /* 0x002fe200000e0000 */
[----:B------:R-:W-:Y:S01]  /*6b10*/  UIADD3 UR8, UR5, UR8, URZ ;  /* 0x0000000805087290 */ /* 0x000fe2000fffe03f */
[----:B------:R-:W-:-:S02]  /*6b20*/  ULDC UR21, c[0x0][0x638] ;  /* 0x00018e0000157ab9 */ /* 0x000fc40000000800 */
[----:B------:R-:W-:Y:S02]  /*6b30*/  ULDC UR5, c[0x0][0x618] ;  /* 0x0001860000057ab9 */ /* 0x000fe40000000800 */
[----:B------:R-:W-:Y:S02]  /*6b40*/  USHF.R.U64 UR10, UR4, UR5, UR8 ;  /* 0x00000005040a7299 */ /* 0x000fe40008001208 */
[----:B------:R-:W-:-:S03]  /*6b50*/  USHF.R.U32.HI UR8, URZ, UR5, UR8 ;  /* 0x000000053f087299 */ /* 0x000fc60008011608 */
[----:B------:R-:W-:Y:S01]  /*6b60*/  ULDC.64 UR4, c[0x0][0x640] ;  /* 0x0001900000047ab9 */ /* 0x000fe20000000a00 */
[----:B------:R-:W-:Y:S01]  /*6b70*/  USHF.R.U64 UR11, UR10, UR14, UR8 ;  /* 0x0000000e0a0b7299 */ /* 0x000fe20008001208 */
[----:B------:R-:W-:Y:S01]  /*6b80*/  ISETP.NE.U32.AND P0, PT, RZ, UR4, PT ;  /* 0x00000004ff007c0c */ /* 0x000fe2000bf05070 */
[----:B------:R-:W-:Y:S02]  /*6b90*/  USHF.R.U32.HI UR8, URZ, UR14, UR8 ;  /* 0x0000000e3f087299 */ /* 0x000fe40008011608 */
[----:B------:R-:W-:Y:S01]  /*6ba0*/  UIADD3 UR9, -UR9, URZ, URZ ;  /* 0x0000003f09097290 */ /* 0x000fe2000fffe13f */
[----:B------:R-:W-:Y:S01]  /*6bb0*/  ISETP.NE.AND.EX P0, PT, RZ, UR5, PT, P0 ;  /* 0x00000005ff007c0c */ /* 0x000fe2000bf05300 */
[----:B------:R-:W-:Y:S02]  /*6bc0*/  USHF.R.U64 UR17, UR11, UR15, UR8 ;  /* 0x0000000f0b117299 */ /* 0x000fe40008001208 */
[----:B------:R-:W-:Y:S02]  /*6bd0*/  UIADD3 UR18, -UR13, URZ, URZ ;  /* 0x0000003f0d127290 */ /* 0x000fe4000fffe13f */
[----:B------:R-:W-:-:S02]  /*6be0*/  USHF.R.U32.HI UR15, URZ, UR15, UR8 ;  /* 0x0000000f3f0f7299 */ /* 0x000fc40008011608 */
[----:B------:R-:W-:Y:S01]  /*6bf0*/  UIMAD UR19, UR12, UR9, UR7 ;  /* 0x000000090c1372a4 */ /* 0x000fe2000f8e0207 */
[----:B------:R-:W-:-:S05]  /*6c00*/  UMOV UR14, UR17 ;  /* 0x00000011000e7c82 */ /* 0x000fca0008000000 */
[----:B------:R-:W-:Y:S06]  /*6c10*/  @!P0 BRA `(.L_x_164) ;  /* 0x0000000000288947 */ /* 0x000fec0003800000 */
        /* <DEDUP_REMOVED lines=10> */
.L_x_164:
[----:B------:R-:W-:Y:S01]  /*6cc0*/  UISETP.NE.AND UP0, UPT, UR38, URZ, UPT ;  /* 0x0000003f2600728c */ /* 0x000fe2000bf05270 */
[----:B------:R-:W-:Y:S01]  /*6cd0*/  IMAD.MOV.U32 R0, RZ, RZ, 0x1 ;  /* 0x00000001ff007424 */ /* 0x000fe200078e00ff */
[----:B------:R-:W-:Y:S01]  /*6ce0*/  USHF.R.U64 UR5, UR14, UR20, UR15 ;  /* 0x000000140e057299 */ /* 0x000fe2000800120f */
[----:B------:R-:W-:Y:S01]  /*6cf0*/  IMAD.U32 R19, RZ, RZ, UR6 ;  /* 0x00000006ff137e24 */ /* 0x000fe2000f8e00ff */
[----:B------:R-:W-:Y:S02]  /*6d00*/  ULOP3.LUT UR4, UR11, UR47, URZ, 0xc0, !UPT ;  /* 0x0000002f0b047292 */ /* 0x000fe4000f8ec03f */
[----:B------:R-:W-:Y:S02]  /*6d10*/  UIADD3 UR7, -UR5, URZ, URZ ;  /* 0x0000003f05077290 */ /* 0x000fe4000fffe13f */
[----:B------:R-:W-:Y:S02]  /*6d20*/  UIMAD UR4, UR44, UR5, UR4 ;  /* 0x000000052c0472a4 */ /* 0x000fe4000f8e0204 */
[----:B------:R-:W-:-:S02]  /*6d30*/  ULOP3.LUT UR10, UR10, UR43, URZ, 0xc0, !UPT ;  /* 0x0000002b0a0a7292 */ /* 0x000fc4000f8ec03f */
[----:B------:R-:W-:Y:S02]  /*6d40*/  @UP0 UIMAD UR19, UR22, UR18, UR16 ;  /* 0x00000012161302a4 */ /* 0x000fe4000f8e0210 */
[----:B------:R-:W-:Y:S01]  /*6d50*/  UIMAD UR5, UR7, UR21, UR17 ;  /* 0x00000015070572a4 */ /* 0x000fe2000f8e0211 */
[----:B------:R-:W-:Y:S02]  /*6d60*/  ULDC UR8, c[0x0][0x600] ;  /* 0x0001800000087ab9 */ /* 0x000fe40000000800 */
[----:B------:R-:W-:Y:S01]  /*6d70*/  ULDC UR7, c[0x0][0x610] ;  /* 0x0001840000077ab9 */ /* 0x000fe20000000800 */
[----:B------:R-:W-:Y:S02]  /*6d80*/  UIMAD UR5, UR5, UR8, UR10 ;  /* 0x00000008050572a4 */ /* 0x000fe4000f8e020a */
[----:B------:R-:W-:-:S04]  /*6d90*/  UIMAD UR4, UR4, UR7, UR19 ;  /* 0x00000007040472a4 */ /* 0x000fc8000f8e0213 */
[----:B------:R-:W-:Y:S02]  /*6da0*/  USEL UR7, UR5, UR4, !UP0 ;  /* 0x0000000405077287 */ /* 0x000fe4000c000000 */
[----:B------:R-:W-:-:S04]  /*6db0*/  USEL UR4, UR4, UR5, !UP0 ;  /* 0x0000000504047287 */ /* 0x000fc8000c000000 */
[----:B------:R-:W-:Y:S02]  /*6dc0*/  IMAD.U32 R2, RZ, RZ, UR7 ;  /* 0x00000007ff027e24 */ /* 0x000fe4000f8e00ff */
[----:B------:R-:W-:-:S07]  /*6dd0*/  IMAD.U32 R18, RZ, RZ, UR4 ;  /* 0x00000004ff127e24 */ /* 0x000fce000f8e00ff */
.L_x_162:
[----:B------:R-:W-:Y:S01]  /*6de0*/  UIADD3 UR45, UR36, UR45, URZ ;  /* 0x0000002d242d7290 */ /* 0x000fe2000fffe03f */
[----:B------:R-:W-:Y:S02]  /*6df0*/  LOP3.LUT P0, RZ, R0, 0xff, RZ, 0xc0, !PT ;  /* 0x000000ff00ff7812 */ /* 0x000fe4000780c0ff */
[----:B------:R-:W-:Y:S01]  /*6e00*/  LOP3.LUT R100, R100, 0x1, RZ, 0x3c, !PT ;  /* 0x0000000164647812 */ /* 0x000fe200078e3cff */
[----:B------:R-:W-:Y:S02]  /*6e10*/  USHF.R.U32.HI UR4, URZ, 0x2, UR45 ;  /* 0x000000023f047899 */ /* 0x000fe4000801162d */
[----:B------:R-:W-:Y:S02]  /*6e20*/  UISETP.GT.U32.AND UP0, UPT, UR45, 0x3, UPT ;  /* 0x000000032d00788c */ /* 0x000fe4000bf04070 */
[----:B------:R-:W-:Y:S02]  /*6e30*/  ULOP3.LUT UR4, UR4, 0x1, URZ, 0xc0, !UPT ;  /* 0x0000000104047892 */ /* 0x000fe4000f8ec03f */
[----:B------:R-:W-:-:S02]  /*6e40*/  UISETP.LT.U32.AND UP0, UPT, UR36, 0x4, UP0 ;  /* 0x000000042400788c */ /* 0x000fc40008701070 */
[----:B------:R-:W-:Y:S02]  /*6e50*/  UISETP.NE.U32.AND UP1, UPT, UR4, 0x1, UPT ;  /* 0x000000010400788c */ /* 0x000fe4000bf25070 */
[----:B------:R-:W-:Y:S02]  /*6e60*/  USEL UR5, URZ, 0x1, !UP0 ;  /* 0x000000013f057887 */ /* 0x000fe4000c000000 */
[----:B------:R-:W-:Y:S02]  /*6e70*/  UISETP.GT.U32.AND UP1, UPT, UR36, 0x3, !UP1 ;  /* 0x000000032400788c */ /* 0x000fe4000cf24070 */
[----:B------:R-:W-:Y:S02]  /*6e80*/  ULOP3.LUT UR45, UR45, 0x3, URZ, 0xc0, !UPT ;  /* 0x000000032d2d7892 */ /* 0x000fe4000f8ec03f */
[----:B------:R-:W-:-:S04]  /*6e90*/  USEL UR4, URZ, 0x1, !UP1 ;  /* 0x000000013f047887 */ /* 0x000fc8000c800000 */
[----:B------:R-:W-:Y:S01]  /*6ea0*/  ULOP3.LUT UR48, UR4, UR48, UR5, 0x96, !UPT ;  /* 0x0000003004307292 */ /* 0x000fe2000f8e9605 */
[----:B------:R-:W-:Y:S11]  /*6eb0*/  @P0 BRA `(.L_x_165) ;  /* 0xffffffa800680947 */ /* 0x000ff6000383ffff */
[----:B------:R-:W-:Y:S05]  /*6ec0*/  EXIT ;  /* 0x000000000000794d */ /* 0x000fea0003800000 */
.L_x_16:
[----:B------:R-:W-:-:S08]  /*6ed0*/  ISETP.NE.AND P0, PT, RZ, UR6, PT ;  /* 0x00000006ff007c0c */ /* 0x000fd0000bf05270 */
[----:B------:R-:W0:-:S00]  /*6ee0*/  USETMAXREG.DEALLOC.CTAPOOL 0x28 ;  /* 0x00000028000079c8 */ /* 0x000e0000080e0500 */
[----:B------:R-:W-:Y:S05]  /*6ef0*/  @P0 EXIT ;  /* 0x000000000000094d */ /* 0x000fea0003800000 */
[----:B0-----:R-:W-:Y:S01]  /*6f00*/  LOP3.LUT P0, RZ, R0, 0xff, RZ, 0xc0, !PT ;  /* 0x000000ff00ff7812 */ /* 0x001fe2000780c0ff */
[----:B------:R-:W-:Y:S02]  /*6f10*/  IMAD.MOV.U32 R0, RZ, RZ, 0x1 ;  /* 0x00000001ff007424 */ /* 0x000fe400078e00ff */
[----:B------:R-:W-:-:S10]  /*6f20*/  IMAD.MOV.U32 R8, RZ, RZ, RZ ;  /* 0x000000ffff087224 */ /* 0x000fd400078e00ff */
[----:B------:R-:W-:Y:S05]  /*6f30*/  @!P0 BRA `(.L_x_166) ;  /* 0x0000000c00608947 */ /* 0x000fea0003800000 */
[----:B------:R-:W0:Y:S01]  /*6f40*/  S2R R11, SR_CgaCtaId ;  /* 0x00000000000b7919 */ /* 0x000e220000008800 */
[----:B------:R-:W-:Y:S01]  /*6f50*/  LOP3.LUT P0, RZ, R3, 0x1f, RZ, 0xc0, !PT ;  /* 0x0000001f03ff7812 */ /* 0x000fe2000780c0ff */
[----:B------:R-:W-:Y:S01]  /*6f60*/  ULDC UR5, c[0x0][0x658] ;  /* 0x0001960000057ab9 */ /* 0x000fe20000000800 */
[----:B------:R-:W-:Y:S01]  /*6f70*/  UMOV UR6, 0xffffffff ;  /* 0xffffffff00067882 */ /* 0x000fe20000000000 */
[----:B------:R-:W-:Y:S01]  /*6f80*/  BSSY B0, `(.L_x_166) ;  /* 0x00000d3000007945 */ /* 0x000fe20003800000 */
[----:B------:R-:W-:Y:S01]  /*6f90*/  USHF.L.U32 UR6, UR6, UR5, URZ ;  /* 0x0000000506067299 */ /* 0x000fe2000800063f */
[C---:B------:R-:W-:Y:S01]  /*6fa0*/  ISETP.NE.AND P3, PT, R4.reuse, RZ, PT ;  /* 0x000000ff0400720c */ /* 0x040fe20003f65270 */
[----:B------:R-:W-:Y:S01]  /*6fb0*/  IMAD.MOV.U32 R10, RZ, RZ, 0x1 ;  /* 0x00000001ff0a7424 */ /* 0x000fe200078e00ff */
[----:B------:R-:W-:Y:S01]  /*6fc0*/  ISETP.NE.OR P0, PT, R4, RZ, !P0 ;  /* 0x000000ff0400720c */ /* 0x000fe20004705670 */
[----:B------:R-:W-:Y:S01]  /*6fd0*/  IMAD.MOV.U32 R0, RZ, RZ, 0x1 ;  /* 0x00000001ff007424 */ /* 0x000fe200078e00ff */
[----:B------:R-:W-:Y:S01]  /*6fe0*/  ULDC UR4, c[0x0][0x600] ;  /* 0x0001800000047ab9 */ /* 0x000fe20000000800 */
[----:B------:R-:W-:Y:S01]  /*6ff0*/  IMAD.MOV.U32 R8, RZ, RZ, RZ ;  /* 0x000000ffff087224 */ /* 0x000fe200078e00ff */
[----:B------:R-:W-:Y:S01]  /*7000*/  UMOV UR7, 0x1 ;  /* 0x0000000100077882 */ /* 0x000fe20000000000 */
[----:B------:R-:W-:-:S02]  /*7010*/  UIADD3 UR21, UR37, 0x1, URZ ;  /* 0x0000000125157890 */ /* 0x000fc4000fffe03f */
[----:B------:R-:W-:Y:S02]  /*7020*/  ULOP3.LUT UR13, UR40, 0x2, URZ, 0xfc, !UPT ;  /* 0x00000002280d7892 */ /* 0x000fe4000f8efc3f */
[----:B------:R-:W-:Y:S02]  /*7030*/  UIADD3 UR4, UR4, -0x1, URZ ;  /* 0xffffffff04047890 */ /* 0x000fe4000fffe03f */
[----:B------:R-:W-:Y:S02]  /*7040*/  USHF.L.U32 UR5, UR7, UR5, URZ ;  /* 0x0000000507057299 */ /* 0x000fe4000800063f */
[----:B------:R-:W-:Y:S01]  /*7050*/  ULOP3.LUT UR6, URZ, UR6, URZ, 0x33, !UPT ;  /* 0x000000063f067292 */ /* 0x000fe2000f8e333f */
[----:B------:R-:W-:Y:S01]  /*7060*/  ULDC.64 UR30, c[0x0][0x198] ;  /* 0x00006600001e7ab9 */ /* 0x000fe20000000a00 */
[C---:B0-----:R-:W-:Y:S02]  /*7070*/  IMAD.SHL.U32 R9, R11.reuse, 0x10, RZ ;  /* 0x000000100b097824 */ /* 0x041fe400078e00ff */
[----:B------:R-:W-:-:S03]  /*7080*/  IMAD.SHL.U32 R11, R11, 0x400, RZ ;  /* 0x000004000b0b7824 */ /* 0x000fc600078e00ff */
[----:B------:R-:W-:-:S07]  /*7090*/  LOP3.LUT R9, R9, 0x70, RZ, 0xc0, !PT ;  /* 0x0000007009097812 */ /* 0x000fce00078ec0ff */
.L_x_178:
[----:B------:R-:W-:-:S03]  /*70a0*/  UMOV UR7, 0xffffffff ;  /* 0xffffffff00077882 */ /* 0x000fc60000000000 */
[----:B------:R-:W-:Y:S05]  /*70b0*/  BRA.DIV UR7, `(.L_x_167) ;  /* 0x0000001207187947 */ /* 0x000fea000b800000 */
[----:B------:R-:W-:-:S13]  /*70c0*/  ELECT P6, URZ, PT ;  /* 0x00000000003f782f */ /* 0x000fda00038c0000 */
.L_x_191:
[----:B------:R-:W0:Y:S01]  /*70d0*/  LDC R3, c[0x0][0x28c] ;  /* 0x0000a300ff037b82 */ /* 0x000e220000000800 */
[----:B------:R-:W-:Y:S01]  /*70e0*/  BSSY B1, `(.L_x_168) ;  /* 0x0000047000017945 */ /* 0x000fe20003800000 */
[----:B0-----:R-:W-:-:S13]  /*70f0*/  ISETP.LT.OR P6, PT, R3, 0x1, !P6 ;  /* 0x000000010300780c */ /* 0x001fda00077c1670 */
[----:B------:R-:W-:Y:S05]  /*7100*/  @P6 BRA `(.L_x_169) ;  /* 0x0000000400106947 */ /* 0x000fea0003800000 */
[----:B------:R-:W-:Y:S02]  /*7110*/  IMAD R6, R2, 0x80, R9 ;  /* 0x0000008002067824 */ /* 0x000fe400078e0209 */
[----:B------:R-:W-:Y:S02]  /*7120*/  IMAD.SHL.U32 R18, R18, 0x40, RZ ;  /* 0x0000004012127824 */ /* 0x000fe400078e00ff */
[----:B------:R-:W-:Y:S02]  /*7130*/  IMAD.MOV.U32 R12, RZ, RZ, RZ ;  /* 0x000000ffff0c7224 */ /* 0x000fe400078e00ff */
[----:B------:R-:W-:Y:S02]  /*7140*/  IMAD.U32 R14, RZ, RZ, UR21 ;  /* 0x00000015ff0e7e24 */ /* 0x000fe4000f8e00ff */
[----:B------:R-:W-:Y:S02]  /*7150*/  IMAD.MOV.U32 R2, RZ, RZ, R0 ;  /* 0x000000ffff027224 */ /* 0x000fe400078e0000 */
[----:B------:R-:W-:-:S07]  /*7160*/  IMAD.MOV.U32 R3, RZ, RZ, R8 ;  /* 0x000000ffff037224 */ /* 0x000fce00078e0008 */
.L_x_173:
[----:B------:R-:W0:Y:S01]  /*7170*/  S2R R5, SR_CgaCtaId ;  /* 0x0000000000057919 */ /* 0x000e220000008800 */
[----:B------:R-:W-:-:S04]  /*7180*/  MOV R4, 0x400 ;  /* 0x0000040000047802 */ /* 0x000fc80000000f00 */
[----:B0-----:R-:W-:Y:S02]  /*7190*/  LEA R13, R5, R4, 0x18 ;  /* 0x00000004050d7211 */ /* 0x001fe400078ec0ff */
[----:B------:R-:W-:Y:S01]  /*71a0*/  SHF.L.U32 R4, R2, 0x1f, RZ ;  /* 0x0000001f02047819 */ /* 0x000fe200000006ff */
[----:B------:R-:W0:Y:S02]  /*71b0*/  @!P3 LDC R5, c[0x0][0x500] ;  /* 0x00014000ff05bb82 */ /* 0x000e240000000800 */
[----:B------:R-:W-:-:S04]  /*71c0*/  IMAD R7, R3, 0x8, R13 ;  /* 0x0000000803077824 */ /* 0x000fc800078e020d */
[----:B------:R-:W1:Y:S02]  /*71d0*/  SYNCS.PHASECHK.TRANS64.TRYWAIT P1, [R7+URZ+0x20], R4 ;  /* 0x00002004070075a7 */ /* 0x000e64000802017f */
[----:B-1----:R-:W-:Y:S05]  /*71e0*/  @!P1 BRA `(.L_x_170) ;  /* 0x0000000c00ec9947 */ /* 0x002fea0003800000 */
.L_x_192:
[----:B------:R-:W-:Y:S01]  /*71f0*/  UPRMT UR7, UR13, 0x9910, URZ ;  /* 0x000099100d077896 */ /* 0x000fe2000800003f */
[----:B0-----:R0:W-:Y:S03]  /*7200*/  @!P3 SYNCS.ARRIVE.TRANS64 RZ, [R7+URZ], R5 ;  /* 0x0000000507ffb9a7 */ /* 0x0011e6000800003f */
[----:B------:R-:W-:-:S06]  /*7210*/  UISETP.NE.AND UP0, UPT, UR7, 0x2, UPT ;  /* 0x000000020700788c */ /* 0x000fcc000bf05270 */
[----:B------:R-:W-:-:S13]  /*7220*/  PLOP3.LUT P1, PT, PT, PT, UP0, 0x80, 0x0 ;  /* 0x000000000000781c */ /* 0x000fda0003f2f008 */
[----:B0-----:R-:W-:Y:S05]  /*7230*/  @P1 BRA `(.L_x_171) ;  /* 0x0000000000041947 */ /* 0x001fea0003800000 */
[----:B------:R-:W-:Y:S01]  /*7240*/  BPT.TRAP 0x1 ;  /* 0x000000040000795c */ /* 0x000fe20000300000 */
.L_x_171:
[----:B------:R-:W-:Y:S05]  /*7250*/  @P0 BRA `(.L_x_172) ;  /* 0x0000000000040947 */ /* 0x000fea0003800000 */
[----:B------:R-:W-:Y:S01]  /*7260*/  BPT.TRAP 0x1 ;  /* 0x000000040000795c */ /* 0x000fe20000300000 */
.L_x_172:
[----:B-1----:R-:W-:Y:S01]  /*7270*/  IMAD.SHL.U32 R4, R3, 0x4000, RZ ;  /* 0x0000400003047824 */ /* 0x002fe200078e00ff */
[----:B------:R-:W-:Y:S01]  /*7280*/  R2UR UR34, R12 ;  /* 0x000000000c2272ca */ /* 0x000fe200000e0000 */
[----:B------:R-:W-:Y:S01]  /*7290*/  VIADD R14, R14, 0xffffffff ;  /* 0xffffffff0e0e7836 */ /* 0x000fe20000000000 */
[----:B------:R-:W-:Y:S01]  /*72a0*/  R2UR UR33, R7 ;  /* 0x00000000072172ca */ /* 0x000fe200000e0000 */
[----:B------:R-:W-:Y:S01]  /*72b0*/  IMAD.IADD R5, R13, 0x1, R4 ;  /* 0x000000010d057824 */ /* 0x000fe200078e0204 */
[----:B------:R-:W-:Y:S01]  /*72c0*/  LOP3.LUT R4, R4, 0x1c00, R11, 0xf8, !PT ;  /* 0x00001c0004047812 */ /* 0x000fe200078ef80b */
[----:B------:R-:W-:Y:S01]  /*72d0*/  UIADD3 UR14, UP0, UR30, 0xf0, URZ ;  /* 0x000000f01e0e7890 */ /* 0x000fe2000ff1e03f */
[----:B------:R-:W-:Y:S01]  /*72e0*/  R2UR UR36, R19 ;  /* 0x00000000132472ca */ /* 0x000fe200000e0000 */
[----:B------:R-:W-:Y:S01]  /*72f0*/  UIADD3 UR42, UP1, UR30, 0x1f0, URZ ;  /* 0x000001f01e2a7890 */ /* 0x000fe2000ff3e03f */
[----:B------:R-:W-:Y:S01]  /*7300*/  R2UR UR24, R5 ;  /* 0x00000000051872ca */ /* 0x000fe200000e0000 */
[----:B------:R-:W-:Y:S01]  /*7310*/  IMAD R4, R4, 0x2, R13 ;  /* 0x0000000204047824 */ /* 0x000fe200078e020d */
[----:B------:R-:W-:Y:S01]  /*7320*/  R2UR UR35, R18 ;  /* 0x00000000122372ca */ /* 0x000fe200000e0000 */
[----:B------:R-:W-:Y:S01]  /*7330*/  UIADD3.X UR15, URZ, UR31, URZ, UP0, !UPT ;  /* 0x0000001f3f0f7290 */ /* 0x000fe200087fe43f */
[----:B------:R-:W-:Y:S01]  /*7340*/  R2UR UR19, R6 ;  /* 0x00000000061372ca */ /* 0x000fe200000e0000 */
[----:B------:R-:W-:Y:S01]  /*7350*/  UIADD3 UR26, UR34, 0x40, URZ ;  /* 0x00000040221a7890 */ /* 0x000fe2000fffe03f */
[----:B------:R-:W-:Y:S01]  /*7360*/  R2UR UR8, R4 ;  /* 0x00000000040872ca */ /* 0x000fe200000e0000 */
[----:B------:R-:W-:Y:S01]  /*7370*/  UIADD3.X UR43, URZ, UR31, URZ, UP1, !UPT ;  /* 0x0000001f3f2b7290 */ /* 0x000fe20008ffe43f */
[----:B------:R-:W-:Y:S01]  /*7380*/  ISETP.GT.AND P2, PT, R14, 0x1, PT ;  /* 0x000000010e00780c */ /* 0x000fe20003f44270 */
[----:B------:R-:W-:Y:S01]  /*7390*/  VIADD R3, R3, 0x1 ;  /* 0x0000000103037836 */ /* 0x000fe20000000000 */
[----:B------:R-:W-:Y:S01]  /*73a0*/  UMOV UR22, 0x0 ;  /* 0x0000000000167882 */ /* 0x000fe20000000000 */
[----:B------:R-:W-:Y:S01]  /*73b0*/  UMOV UR23, 0x10000000 ;  /* 0x1000000000177882 */ /* 0x000fe20000000000 */
[----:B------:R-:W-:Y:S01]  /*73c0*/  UMOV UR25, UR33 ;  /* 0x0000002100197c82 */ /* 0x000fe20008000000 */
[----:B------:R-:W-:Y:S01]  /*73d0*/  UIADD3 UR32, UR24, 0x180, URZ ;  /* 0x0000018018207890 */ /* 0x000fe2000fffe03f */
[----:B------:R-:W-:Y:S01]  /*73e0*/  ISETP.NE.AND P1, PT, R3, 0x4, PT ;  /* 0x000000040300780c */ /* 0x000fe20003f25270 */
[----:B------:R-:W-:Y:S01]  /*73f0*/  UIADD3 UR24, UR24, 0x2180, URZ ;  /* 0x0000218018187890 */ /* 0x000fe2000fffe03f */
[----:B------:R-:W-:Y:S01]  /*7400*/  VIADD R12, R12, 0x80 ;  /* 0x000000800c0c7836 */ /* 0x000fe20000000000 */
[----:B------:R-:W-:Y:S01]  /*7410*/  UMOV UR28, UR36 ;  /* 0x00000024001c7c82 */ /* 0x000fe20008000000 */
[----:B------:R-:W-:Y:S01]  /*7420*/  UMOV UR27, UR35 ;  /* 0x00000023001b7c82 */ /* 0x000fe20008000000 */
[----:B------:R-:W-:Y:S01]  /*7430*/  UIADD3 UR16, UR8, 0x10180, URZ ;  /* 0x0001018008107890 */ /* 0x000fe2000fffe03f */
[----:B------:R-:W-:Y:S01]  /*7440*/  SEL R5, RZ, 0x1, P1 ;  /* 0x00000001ff057807 */ /* 0x000fe20000800000 */
[----:B------:R-:W-:Y:S01]  /*7450*/  UIADD3 UR8, UR8, 0x14180, URZ ;  /* 0x0001418008087890 */ /* 0x000fe2000fffe03f */
[----:B------:R0:W-:Y:S01]  /*7460*/  UTMALDG.3D [UR32], [UR14], desc[UR22] ;  /* 0x000016200e0075b4 */ /* 0x0001e20008011000 */
[----:B------:R-:W-:Y:S01]  /*7470*/  UMOV UR7, 0xff0000 ;  /* 0x00ff000000077882 */ /* 0x000fe20000000000 */
[----:B------:R-:W-:Y:S01]  /*7480*/  UMOV UR17, UR33 ;  /* 0x0000002100117c82 */ /* 0x000fe20008000000 */
[----:B------:R-:W-:Y:S01]  /*7490*/  UMOV UR18, UR34 ;  /* 0x0000002200127c82 */ /* 0x000fe20008000000 */
[----:B------:R-:W-:Y:S01]  /*74a0*/  UMOV UR20, UR36 ;  /* 0x0000002400147c82 */ /* 0x000fe20008000000 */
[----:B------:R-:W-:Y:S01]  /*74b0*/  UMOV UR9, UR33 ;  /* 0x0000002100097c82 */ /* 0x000fe20008000000 */
[----:B------:R-:W-:Y:S01]  /*74c0*/  UMOV UR11, UR19 ;  /* 0x00000013000b7c82 */ /* 0x000fe20008000000 */
[----:B------:R-:W-:Y:S01]  /*74d0*/  UMOV UR12, UR36 ;  /* 0x00000024000c7c82 */ /* 0x000fe20008000000 */
[----:B------:R0:W-:Y:S01]  /*74e0*/  UTMALDG.3D [UR24], [UR14], desc[UR22] ;  /* 0x000016180e0075b4 */ /* 0x0001e20008011000 */
[----:B------:R-:W-:Y:S01]  /*74f0*/  UMOV UR10, UR26 ;  /* 0x0000001a000a7c82 */ /* 0x000fe20008000000 */
[----:B------:R-:W-:-:S02]  /*7500*/  LOP3.LUT R2, R2, R5, RZ, 0x3c, !PT ;  /* 0x0000000502027212 */ /* 0x000fc400078e3cff */
[----:B------:R-:W-:Y:S01]  /*7510*/  SEL R3, R3, RZ, P1 ;  /* 0x000000ff03037207 */ /* 0x000fe20000800000 */
[----:B------:R0:W-:Y:S01]  /*7520*/  UTMALDG.3D.MULTICAST [UR16], [UR42], UR7, desc[UR22] ;  /* 0x000016102a0073b4 */ /* 0x0001e20008011807 */
[----:B------:R0:W-:Y:S02]  /*7530*/  UTMALDG.3D.MULTICAST [UR8], [UR42], UR7, desc[UR22] ;  /* 0x000016082a0073b4 */ /* 0x0001e40008011807 */
[----:B0-----:R-:W-:Y:S05]  /*7540*/  @P2 BRA `(.L_x_173) ;  /* 0xfffffffc00082947 */ /* 0x001fea000383ffff */
.L_x_169:
[----:B------:R-:W-:Y:S05]  /*7550*/  BSYNC B1 ;  /* 0x0000000000017941 */ /* 0x000fea0003800000 */
.L_x_168:
[----:B------:R-:W-:Y:S01]  /*7560*/  LOP3.LUT P4, RZ, R10, 0xff, RZ, 0xc0, !PT ;  /* 0x000000ff0aff7812 */ /* 0x000fe2000788c0ff */
[----:B------:R-:W-:Y:S01]  /*7570*/  VIADD R8, R8, UR37 ;  /* 0x0000002508087c36 */ /* 0x000fe20008000000 */
[----:B------:R-:W-:Y:S01]  /*7580*/  ULDC.64 UR8, c[0x0][0x650] ;  /* 0x0001940000087ab9 */ /* 0x000fe20000000a00 */
[----:B------:R-:W-:Y:S01]  /*7590*/  BSSY B1, `(.L_x_174) ;  /* 0x000006f000017945 */ /* 0x000fe20003800000 */
[----:B------:R-:W-:Y:S01]  /*75a0*/  IMAD.MOV.U32 R18, RZ, RZ, -0x1 ;  /* 0xffffffffff127424 */ /* 0x000fe200078e00ff */
[----:B------:R-:W-:Y:S01]  /*75b0*/  PRMT R10, RZ, 0x7610, R10 ;  /* 0x00007610ff0a7816 */ /* 0x000fe2000000000a */
[----:B------:R-:W-:Y:S01]  /*75c0*/  IMAD.MOV.U32 R19, RZ, RZ, -0x1 ;  /* 0xffffffffff137424 */ /* 0x000fe200078e00ff */
[C---:B------:R-:W-:Y:S02]  /*75d0*/  ISETP.GT.U32.AND P1, PT, R8.reuse, 0x3, PT ;  /* 0x000000030800780c */ /* 0x040fe40003f24070 */
[----:B------:R-:W-:Y:S02]  /*75e0*/  SHF.R.U32.HI R2, RZ, 0x2, R8 ;  /* 0x00000002ff027819 */ /* 0x000fe40000011608 */
[----:B------:R-:W-:-:S02]  /*75f0*/  LOP3.LUT R8, R8, 0x3, RZ, 0xc0, !PT ;  /* 0x0000000308087812 */ /* 0x000fc400078ec0ff */
[----:B------:R-:W0:Y:S01]  /*7600*/  @P4 S2R R4, SR_CgaCtaId ;  /* 0x0000000000044919 */ /* 0x000e220000008800 */
[----:B------:R-:W-:Y:S02]  /*7610*/  @P4 MOV R3, 0x400 ;  /* 0x0000040000034802 */ /* 0x000fe40000000f00 */
[----:B------:R-:W-:-:S04]  /*7620*/  LOP3.LUT R2, R2, 0x1, RZ, 0xc0, !PT ;  /* 0x0000000102027812 */ /* 0x000fc800078ec0ff */
[----:B------:R-:W-:Y:S02]  /*7630*/  ISETP.NE.U32.AND P2, PT, R2, 0x1, PT ;  /* 0x000000010200780c */ /* 0x000fe40003f45070 */
[----:B0-----:R-:W-:Y:S01]  /*7640*/  @P4 LEA R3, R4, R3, 0x18 ;  /* 0x0000000304034211 */ /* 0x001fe200078ec0ff */
[----:B------:R-:W-:-:S03]  /*7650*/  IMAD.U32 R4, RZ, RZ, UR37 ;  /* 0x00000025ff047e24 */ /* 0x000fc6000f8e00ff */
[----:B------:R0:W-:Y:S01]  /*7660*/  @P4 SYNCS.ARRIVE.TRANS64.A1T0 RZ, [R3+URZ+0x78], RZ ;  /* 0x000078ff03ff49a7 */ /* 0x0001e2000810003f */
[----:B------:R-:W-:Y:S02]  /*7670*/  IADD3 R16, P4, R16, UR52, RZ ;  /* 0x0000003410107c10 */ /* 0x000fe4000ff9e0ff */
[----:B------:R-:W-:Y:S02]  /*7680*/  ISETP.LT.U32.AND P1, PT, R4, 0x4, P1 ;  /* 0x000000040400780c */ /* 0x000fe40000f21070 */
[----:B------:R-:W-:Y:S02]  /*7690*/  IADD3.X R17, R17, UR39, RZ, P4, !PT ;  /* 0x0000002711117c10 */ /* 0x000fe4000a7fe4ff */
[----:B------:R-:W-:Y:S02]  /*76a0*/  ISETP.GE.U32.AND P4, PT, R16, UR8, PT ;  /* 0x0000000810007c0c */ /* 0x000fe4000bf86070 */
[----:B0-----:R-:W-:Y:S02]  /*76b0*/  SEL R3, RZ, 0x1, !P1 ;  /* 0x00000001ff037807 */ /* 0x001fe40004800000 */
[----:B------:R-:W-:-:S02]  /*76c0*/  ISETP.GE.U32.AND.EX P1, PT, R17, UR9, PT, P4 ;  /* 0x0000000911007c0c */ /* 0x000fc4000bf26140 */
[----:B------:R-:W-:-:S04]  /*76d0*/  ISETP.GT.U32.AND P2, PT, R4, 0x3, !P2 ;  /* 0x000000030400780c */ /* 0x000fc80005744070 */
[----:B------:R-:W-:-:S04]  /*76e0*/  SEL R2, RZ, 0x1, !P2 ;  /* 0x00000001ff027807 */ /* 0x000fc80005000000 */
[--C-:B------:R-:W-:Y:S01]  /*76f0*/  LOP3.LUT R0, R2, R0, R3.reuse, 0x96, !PT ;  /* 0x0000000002007212 */ /* 0x100fe200078e9603 */
[----:B------:R-:W-:Y:S01]  /*7700*/  IMAD.MOV.U32 R2, RZ, RZ, -0x1 ;  /* 0xffffffffff027424 */ /* 0x000fe200078e00ff */
[----:B------:R-:W-:Y:S01]  /*7710*/  PRMT R3, RZ, 0x7610, R3 ;  /* 0x00007610ff037816 */ /* 0x000fe20000000003 */
[----:B------:R-:W-:Y:S06]  /*7720*/  @P1 BRA `(.L_x_175) ;  /* 0x0000000400541947 */ /* 0x000fec0003800000 */
[----:B------:R-:W0:Y:S01]  /*7730*/  S2UR UR7, SR_CTAID.X ;  /* 0x00000000000779c3 */ /* 0x000e220000002500 */
[----:B------:R-:W-:Y:S01]  /*7740*/  ULDC.64 UR8, c[0x0][0x628] ;  /* 0x00018a0000087ab9 */ /* 0x000fe20000000a00 */
[----:B------:R-:W-:Y:S01]  /*7750*/  ULDC UR10, c[0x0][0x150] ;  /* 0x00005400000a7ab9 */ /* 0x000fe20000000800 */
[----:B------:R-:W-:Y:S01]  /*7760*/  ISETP.NE.U32.AND P1, PT, RZ, UR8, PT ;  /* 0x00000008ff007c0c */ /* 0x000fe2000bf25070 */
[----:B------:R-:W-:Y:S01]  /*7770*/  ULDC UR11, c[0x0][0x630] ;  /* 0x00018c00000b7ab9 */ /* 0x000fe20000000800 */
[----:B------:R-:W-:Y:S01]  /*7780*/  ULDC UR14, c[0x0][0x154] ;  /* 0x00005500000e7ab9 */ /* 0x000fe20000000800 */
[----:B------:R-:W-:Y:S01]  /*7790*/  IMAD.MOV.U32 R2, RZ, RZ, R16 ;  /* 0x000000ffff027224 */ /* 0x000fe200078e0010 */
[----:B------:R-:W-:Y:S01]  /*77a0*/  ISETP.NE.AND.EX P1, PT, RZ, UR9, PT, P1 ;  /* 0x00000009ff007c0c */ /* 0x000fe2000bf25310 */
[----:B------:R-:W1:Y:S01]  /*77b0*/  S2UR UR12, SR_CTAID.Y ;  /* 0x00000000000c79c3 */ /* 0x000e620000002600 */
[----:B0-----:R-:W-:-:S05]  /*77c0*/  I2FP.F32.U32 R3, UR7 ;  /* 0x0000000700037c45 */ /* 0x001fca0008201000 */
[----:B------:R-:W-:Y:S01]  /*77d0*/  FMUL R12, R3, UR10 ;  /* 0x0000000a030c7c20 */ /* 0x000fe20008400000 */
[----:B------:R-:W-:-:S05]  /*77e0*/  IMAD.MOV.U32 R3, RZ, RZ, R17 ;  /* 0x000000ffff037224 */ /* 0x000fca00078e0011 */
[----:B------:R-:W-:Y:S05]  /*77f0*/  @!P1 BRA `(.L_x_176) ;  /* 0x0000000000289947 */ /* 0x000fea0003800000 */
[----:B------:R-:W-:Y:S02]  /*7800*/  ULDC UR10, c[0x0][0x634] ;  /* 0x00018d00000a7ab9 */ /* 0x000fe40000000800 */
[----:B------:R-:W-:-:S05]  /*7810*/  IADD3 R7, P1, R16, UR10, RZ ;  /* 0x0000000a10077c10 */ /* 0x000fca000ff3e0ff */
[----:B------:R-:W-:-:S04]  /*7820*/  IMAD.X R13, RZ, RZ, R17, P1 ;  /* 0x000000ffff0d7224 */ /* 0x000fc800008e0611 */
[----:B------:R-:W-:-:S04]  /*7830*/  IMAD.WIDE.U32 R4, R13, UR8, RZ ;  /* 0x000000080d047c25 */ /* 0x000fc8000f8e00ff */
[----:B------:R-:W-:-:S04]  /*7840*/  IMAD.WIDE.U32 R4, P1, R7, UR9, R4 ;  /* 0x0000000907047c25 */ /* 0x000fc8000f820004 */
[----:B------:R-:W-:-:S04]  /*7850*/  IMAD.WIDE.U32 R6, R7, UR8, RZ ;  /* 0x0000000807067c25 */ /* 0x000fc8000f8e00ff */
[----:B------:R-:W-:Y:S01]  /*7860*/  IMAD.X R3, RZ, RZ, RZ, P1 ;  /* 0x000000ffff037224 */ /* 0x000fe200008e06ff */
[----:B------:R-:W-:Y:S01]  /*7870*/  IADD3 RZ, P1, R7, R4, RZ ;  /* 0x0000000407ff7210 */ /* 0x000fe20007f3e0ff */
[----:B------:R-:W-:-:S04]  /*7880*/  IMAD.MOV.U32 R2, RZ, RZ, R5 ;  /* 0x000000ffff027224 */ /* 0x000fc800078e0005 */
[----:B------:R-:W-:-:S08]  /*7890*/  IMAD.WIDE.U32.X R2, R13, UR9, R2, P1 ;  /* 0x000000090d027c25 */ /* 0x000fd000088e0402 */
.L_x_176:
[--C-:B------:R-:W-:Y:S01]  /*78a0*/  SHF.R.U64 R19, R2, UR11, R3.reuse ;  /* 0x0000000b02137c19 */ /* 0x100fe20008001203 */
[----:B------:R-:W0:Y:S01]  /*78b0*/  F2I.U32.TRUNC.NTZ R12, R12 ;  /* 0x0000000c000c7305 */ /* 0x000e22000020f000 */
[----:B------:R-:W-:Y:S01]  /*78c0*/  SHF.R.U32.HI R2, RZ, UR11, R3 ;  /* 0x0000000bff027c19 */ /* 0x000fe20008011603 */
[----:B------:R-:W-:Y:S01]  /*78d0*/  ULDC.64 UR8, c[0x0][0x620] ;  /* 0x0001880000087ab9 */ /* 0x000fe20000000a00 */
[----:B------:R-:W-:Y:S01]  /*78e0*/  IADD3 R5, P1, RZ, -R19, RZ ;  /* 0x80000013ff057210 */ /* 0x000fe20007f3e0ff */
[----:B------:R-:W-:Y:S01]  /*78f0*/  ULDC UR11, c[0x0][0x658] ;  /* 0x00019600000b7ab9 */ /* 0x000fe20000000800 */
[----:B-1----:R-:W-:Y:S01]  /*7900*/  I2FP.F32.U32 R4, UR12 ;  /* 0x0000000c00047c45 */ /* 0x002fe20008201000 */
[----:B------:R-:W-:Y:S02]  /*7910*/  ULDC UR16, c[0x0][0x648] ;  /* 0x0001920000107ab9 */ /* 0x000fe40000000800 */
[----:B------:R-:W-:Y:S02]  /*7920*/  IMAD.X R2, RZ, RZ, ~R2, P1 ;  /* 0x000000ffff027224 */ /* 0x000fe400008e0e02 */
[----:B------:R-:W-:Y:S01]  /*7930*/  FMUL R6, R4, UR14 ;  /* 0x0000000e04067c20 */ /* 0x000fe20008400000 */
[----:B------:R-:W-:Y:S01]  /*7940*/  ULDC.64 UR14, c[0x0][0x640] ;  /* 0x00019000000e7ab9 */ /* 0x000fe20000000a00 */
[----:B------:R-:W-:Y:S01]  /*7950*/  IMAD R4, R2, UR8, RZ ;  /* 0x0000000802047c24 */ /* 0x000fe2000f8e02ff */
[----:B------:R-:W-:Y:S01]  /*7960*/  ISETP.NE.U32.AND P1, PT, RZ, UR14, PT ;  /* 0x0000000eff007c0c */ /* 0x000fe2000bf25070 */
[C---:B------:R-:W-:Y:S01]  /*7970*/  IMAD.WIDE.U32 R2, R5.reuse, UR8, R16 ;  /* 0x0000000805027c25 */ /* 0x040fe2000f8e0010 */
[----:B0-----:R-:W-:Y:S01]  /*7980*/  R2UR UR8, R12 ;  /* 0x000000000c0872ca */ /* 0x001fe200000e0000 */
[----:B------:R-:W0:Y:S01]  /*7990*/  F2I.U32.TRUNC.NTZ R6, R6 ;  /* 0x0000000600067305 */ /* 0x000e22000020f000 */
[----:B------:R-:W1:Y:S01]  /*79a0*/  LDC R12, c[0x0][0x610] ;  /* 0x00018400ff0c7b82 */ /* 0x000e620000000800 */
[----:B------:R-:W-:Y:S01]  /*79b0*/  IMAD R5, R5, UR9, R4 ;  /* 0x0000000905057c24 */ /* 0x000fe2000f8e0204 */
[----:B------:R-:W-:Y:S01]  /*79c0*/  ULDC UR9, c[0x0][0x618] ;  /* 0x0001860000097ab9 */ /* 0x000fe20000000800 */
[----:B------:R-:W-:-:S02]  /*79d0*/  ISETP.NE.AND.EX P1, PT, RZ, UR15, PT, P1 ;  /* 0x0000000fff007c0c */ /* 0x000fc4000bf25310 */
[----:B------:R-:W-:-:S05]  /*79e0*/  IMAD.IADD R3, R3, 0x1, R5 ;  /* 0x0000000103037824 */ /* 0x000fca00078e0205 */
[--C-:B------:R-:W-:Y:S02]  /*79f0*/  SHF.R.U64 R14, R2, UR9, R3.reuse ;  /* 0x00000009020e7c19 */ /* 0x100fe40008001203 */
[----:B------:R-:W-:Y:S01]  /*7a00*/  SHF.R.U32.HI R3, RZ, UR9, R3 ;  /* 0x00000009ff037c19 */ /* 0x000fe20008011603 */
[----:B------:R-:W-:Y:S01]  /*7a10*/  ULDC UR9, c[0x0][0x608] ;  /* 0x0001820000097ab9 */ /* 0x000fe20000000800 */
[----:B0-----:R-:W-:Y:S02]  /*7a20*/  R2UR UR10, R6 ;  /* 0x00000000060a72ca */ /* 0x001fe400000e0000 */
[--C-:B------:R-:W-:Y:S02]  /*7a30*/  SHF.R.U64 R15, R14, UR9, R3.reuse ;  /* 0x000000090e0f7c19 */ /* 0x100fe40008001203 */
[----:B------:R-:W-:Y:S01]  /*7a40*/  SHF.R.U32.HI R2, RZ, UR9, R3 ;  /* 0x00000009ff027c19 */ /* 0x000fe20008011603 */
[----:B------:R-:W-:-:S03]  /*7a50*/  UIADD3 UR9, -UR8, URZ, URZ ;  /* 0x0000003f08097290 */ /* 0x000fc6000fffe13f */
[--C-:B------:R-:W-:Y:S01]  /*7a60*/  SHF.R.U64 R21, R15, UR11, R2.reuse ;  /* 0x0000000b0f157c19 */ /* 0x100fe20008001202 */
[----:B------:R-:W-:Y:S01]  /*7a70*/  ULDC UR8, c[0x0][0x144] ;  /* 0x0000510000087ab9 */ /* 0x000fe20000000800 */
[----:B------:R-:W-:-:S03]  /*7a80*/  SHF.R.U32.HI R3, RZ, UR11, R2 ;  /* 0x0000000bff037c19 */ /* 0x000fc60008011602 */
[----:B------:R-:W-:Y:S01]  /*7a90*/  IMAD.MOV.U32 R2, RZ, RZ, R21 ;  /* 0x000000ffff027224 */ /* 0x000fe200078e0015 */
[----:B------:R-:W-:Y:S06]  /*7aa0*/  @!P1 BRA `(.L_x_177) ;  /* 0x0000000000289947 */ /* 0x000fec0003800000 */
        /* <DEDUP_REMOVED lines=10> */
.L_x_177:
[----:B------:R-:W-:Y:S01]  /*7b50*/  UISETP.NE.AND UP0, UPT, UR38, URZ, UPT ;  /* 0x0000003f2600728c */ /* 0x000fe2000bf05270 */
[----:B------:R-:W-:Y:S01]  /*7b60*/  SHF.R.U64 R3, R2, UR16, R3 ;  /* 0x0000001002037c19 */ /* 0x000fe20008001203 */
[----:B------:R-:W-:Y:S01]  /*7b70*/  UIADD3 UR10, -UR10, URZ, URZ ;  /* 0x0000003f0a0a7290 */ /* 0x000fe2000fffe13f */
[----:B------:R-:W-:Y:S01]  /*7b80*/  LOP3.LUT R2, R15, UR6, RZ, 0xc0, !PT ;  /* 0x000000060f027c12 */ /* 0x000fe2000f8ec0ff */
[----:B------:R-:W-:Y:S01]  /*7b90*/  UIMAD UR7, UR8, UR9, UR7 ;  /* 0x00000009080772a4 */ /* 0x000fe2000f8e0207 */
[----:B------:R-:W-:Y:S01]  /*7ba0*/  LOP3.LUT R5, R14, UR4, RZ, 0xc0, !PT ;  /* 0x000000040e057c12 */ /* 0x000fe2000f8ec0ff */
[----:B------:R-:W-:Y:S01]  /*7bb0*/  IMAD.MOV R4, RZ, RZ, -R3 ;  /* 0x000000ffff047224 */ /* 0x000fe200078e0a03 */
[----:B------:R-:W-:Y:S01]  /*7bc0*/  ULDC UR8, c[0x0][0x148] ;  /* 0x0000520000087ab9 */ /* 0x000fe20000000800 */
[----:B------:R-:W-:Y:S01]  /*7bd0*/  IMAD R3, R3, UR5, R2 ;  /* 0x0000000503037c24 */ /* 0x000fe2000f8e0202 */
[----:B------:R-:W-:Y:S02]  /*7be0*/  PLOP3.LUT P1, PT, PT, PT, UP0, 0x80, 0x0 ;  /* 0x000000000000781c */ /* 0x000fe40003f2f008 */
[----:B------:R-:W-:-:S03]  /*7bf0*/  @UP0 UIMAD UR7, UR8, UR10, UR12 ;  /* 0x0000000a080702a4 */ /* 0x000fc6000f8e020c */
[----:B------:R-:W-:Y:S02]  /*7c00*/  ULDC UR8, c[0x0][0x638] ;  /* 0x00018e0000087ab9 */ /* 0x000fe40000000800 */
[----:B------:R-:W-:Y:S02]  /*7c10*/  IMAD R2, R4, UR8, R21 ;  /* 0x0000000804027c24 */ /* 0x000fe4000f8e0215 */
[----:B-1----:R-:W-:Y:S01]  /*7c20*/  IMAD R12, R3, R12, UR7 ;  /* 0x00000007030c7e24 */ /* 0x002fe2000f8e020c */
[----:B------:R-:W-:Y:S01]  /*7c30*/  ULDC UR7, c[0x0][0x600] ;  /* 0x0001800000077ab9 */ /* 0x000fe20000000800 */
[----:B------:R-:W-:Y:S02]  /*7c40*/  IMAD.MOV.U32 R3, RZ, RZ, 0x1 ;  /* 0x00000001ff037424 */ /* 0x000fe400078e00ff */
[----:B------:R-:W-:-:S05]  /*7c50*/  IMAD R5, R2, UR7, R5 ;  /* 0x0000000702057c24 */ /* 0x000fca000f8e0205 */
[----:B------:R-:W-:Y:S02]  /*7c60*/  SEL R2, R5, R12, !P1 ;  /* 0x0000000c05027207 */ /* 0x000fe40004800000 */
[----:B------:R-:W-:-:S07]  /*7c70*/  SEL R18, R12, R5, !P1 ;  /* 0x000000050c127207 */ /* 0x000fce0004800000 */
.L_x_175:
[----:B------:R-:W-:Y:S05]  /*7c80*/  BSYNC B1 ;  /* 0x0000000000017941 */ /* 0x000fea0003800000 */
.L_x_174:
[----:B------:R-:W-:-:S13]  /*7c90*/  LOP3.LUT P1, RZ, R3, 0xff, RZ, 0xc0, !PT ;  /* 0x000000ff03ff7812 */ /* 0x000fda000782c0ff */
[----:B------:R-:W-:Y:S05]  /*7ca0*/  @P1 BRA `(.L_x_178) ;  /* 0xfffffff000fc1947 */ /* 0x000fea000383ffff */
[----:B------:R-:W-:Y:S05]  /*7cb0*/  BSYNC B0 ;  /* 0x0000000000007941 */ /* 0x000fea0003800000 */
.L_x_166:
[----:B------:R-:W-:-:S03]  /*7cc0*/  UMOV UR7, 0xffffffff ;  /* 0xffffffff00077882 */ /* 0x000fc60000000000 */
[----:B------:R-:W-:Y:S05]  /*7cd0*/  BRA.DIV UR7, `(.L_x_179) ;  /* 0x0000000607447947 */ /* 0x000fea000b800000 */
[----:B------:R-:W-:-:S13]  /*7ce0*/  ELECT P6, URZ, PT ;  /* 0x00000000003f782f */ /* 0x000fda00038c0000 */
.L_x_195:
[----:B------:R-:W-:Y:S04]  /*7cf0*/  BSSY B0, `(.L_x_180) ;  /* 0x000002c000007945 */ /* 0x000fe80003800000 */
[----:B------:R-:W-:Y:S05]  /*7d00*/  @!P6 BRA `(.L_x_181) ;  /* 0x0000000000a8e947 */ /* 0x000fea0003800000 */
[----:B------:R-:W-:-:S04]  /*7d10*/  ULOP3.LUT UR7, UR40, 0x2, URZ, 0xfc, !UPT ;  /* 0x0000000228077892 */ /* 0x000fc8000f8efc3f */
[----:B------:R-:W-:-:S06]  /*7d20*/  UISETP.NE.AND UP0, UPT, UR7, 0x3, UPT ;  /* 0x000000030700788c */ /* 0x000fcc000bf05270 */
[----:B------:R-:W-:-:S13]  /*7d30*/  PLOP3.LUT P0, PT, PT, PT, UP0, 0x80, 0x0 ;  /* 0x000000000000781c */ /* 0x000fda0003f0f008 */
[----:B------:R-:W-:Y:S05]  /*7d40*/  @!P0 BRA `(.L_x_182) ;  /* 0x0000000000048947 */ /* 0x000fea0003800000 */
[----:B------:R-:W-:Y:S01]  /*7d50*/  BPT.TRAP 0x1 ;  /* 0x000000040000795c */ /* 0x000fe20000300000 */
.L_x_182:
[----:B------:R-:W0:Y:S01]  /*7d60*/  S2R R3, SR_CgaCtaId ;  /* 0x0000000000037919 */ /* 0x000e220000008800 */
[----:B------:R-:W-:-:S04]  /*7d70*/  MOV R2, 0x400 ;  /* 0x0000040000027802 */ /* 0x000fc80000000f00 */
[----:B0-----:R-:W-:Y:S02]  /*7d80*/  LEA R3, R3, R2, 0x18 ;  /* 0x0000000203037211 */ /* 0x001fe400078ec0ff */
[----:B------:R-:W-:-:S03]  /*7d90*/  SHF.L.U32 R2, R0, 0x1f, RZ ;  /* 0x0000001f00027819 */ /* 0x000fc600000006ff */
[----:B------:R-:W-:-:S04]  /*7da0*/  VIADD R3, R3, 0x20 ;  /* 0x0000002003037836 */ /* 0x000fc80000000000 */
[C---:B------:R-:W-:Y:S02]  /*7db0*/  IMAD R7, R8.reuse, 0x8, R3 ;  /* 0x0000000808077824 */ /* 0x040fe400078e0203 */
[----:B------:R-:W-:Y:S02]  /*7dc0*/  VIADD R8, R8, 0x1 ;  /* 0x0000000108087836 */ /* 0x000fe40000000000 */
[----:B------:R-:W0:Y:S03]  /*7dd0*/  SYNCS.PHASECHK.TRANS64.TRYWAIT P0, [R7+URZ], R2 ;  /* 0x00000002070075a7 */ /* 0x000e26000800017f */
[----:B------:R-:W-:-:S04]  /*7de0*/  ISETP.NE.AND P1, PT, R8, 0x4, PT ;  /* 0x000000040800780c */ /* 0x000fc80003f25270 */
[----:B------:R-:W-:Y:S02]  /*7df0*/  SEL R5, RZ, 0x1, P1 ;  /* 0x00000001ff057807 */ /* 0x000fe40000800000 */
[----:B------:R-:W-:Y:S02]  /*7e00*/  SEL R8, R8, RZ, P1 ;  /* 0x000000ff08087207 */ /* 0x000fe40000800000 */
[----:B------:R-:W-:-:S03]  /*7e10*/  LOP3.LUT R5, R0, R5, RZ, 0x3c, !PT ;  /* 0x0000000500057212 */ /* 0x000fc600078e3cff */
[----:B------:R-:W-:Y:S01]  /*7e20*/  IMAD R9, R8, 0x8, R3 ;  /* 0x0000000808097824 */ /* 0x000fe200078e0203 */
[----:B------:R-:W-:Y:S01]  /*7e30*/  SHF.L.U32 R4, R5, 0x1f, RZ ;  /* 0x0000001f05047819 */ /* 0x000fe200000006ff */
[----:B0-----:R-:W-:Y:S06]  /*7e40*/  @!P0 BRA `(.L_x_183) ;  /* 0x0000000400088947 */ /* 0x001fec0003800000 */
.L_x_196:
[----:B------:R-:W1:Y:S01]  /*7e50*/  SYNCS.PHASECHK.TRANS64.TRYWAIT P0, [R9+URZ], R4 ;  /* 0x00000004090075a7 */ /* 0x000e62000800017f */
[----:B------:R-:W-:-:S05]  /*7e60*/  VIADD R0, R8, 0x1 ;  /* 0x0000000108007836 */ /* 0x000fca0000000000 */
[----:B------:R-:W-:-:S04]  /*7e70*/  ISETP.NE.AND P1, PT, R0, 0x4, PT ;  /* 0x000000040000780c */ /* 0x000fc80003f25270 */
[----:B0-----:R-:W-:Y:S02]  /*7e80*/  SEL R2, RZ, 0x1, P1 ;  /* 0x00000001ff027807 */ /* 0x001fe40000800000 */
[----:B------:R-:W-:Y:S02]  /*7e90*/  SEL R0, R0, RZ, P1 ;  /* 0x000000ff00007207 */ /* 0x000fe40000800000 */
[----:B------:R-:W-:-:S03]  /*7ea0*/  LOP3.LUT R7, R5, R2, RZ, 0x3c, !PT ;  /* 0x0000000205077212 */ /* 0x000fc600078e3cff */
[----:B------:R-:W-:Y:S01]  /*7eb0*/  IMAD R6, R0, 0x8, R3 ;  /* 0x0000000800067824 */ /* 0x000fe200078e0203 */
[----:B------:R-:W-:Y:S01]  /*7ec0*/  SHF.L.U32 R5, R7, 0x1f, RZ ;  /* 0x0000001f07057819 */ /* 0x000fe200000006ff */
[----:B-1----:R-:W-:Y:S06]  /*7ed0*/  @!P0 BRA `(.L_x_184) ;  /* 0x0000000000f88947 */ /* 0x002fec0003800000 */
.L_x_197:
[----:B------:R-:W1:Y:S01]  /*7ee0*/  SYNCS.PHASECHK.TRANS64.TRYWAIT P0, [R6+URZ], R5 ;  /* 0x00000005060075a7 */ /* 0x000e62000800017f */
[----:B------:R-:W-:-:S05]  /*7ef0*/  VIADD R0, R0, 0x1 ;  /* 0x0000000100007836 */ /* 0x000fca0000000000 */
[----:B------:R-:W-:-:S04]  /*7f00*/  ISETP.NE.AND P1, PT, R0, 0x4, PT ;  /* 0x000000040000780c */ /* 0x000fc80003f25270 */
[----:B------:R-:W-:Y:S02]  /*7f10*/  SEL R2, RZ, 0x1, P1 ;  /* 0x00000001ff027807 */ /* 0x000fe40000800000 */
[----:B------:R-:W-:Y:S02]  /*7f20*/  SEL R0, R0, RZ, P1 ;  /* 0x000000ff00007207 */ /* 0x000fe40000800000 */
[----:B------:R-:W-:Y:S01]  /*7f30*/  LOP3.LUT R2, R7, R2, RZ, 0x3c, !PT ;  /* 0x0000000207027212 */ /* 0x000fe200078e3cff */
[----:B-1----:R-:W-:Y:S06]  /*7f40*/  @!P0 BRA `(.L_x_185) ;  /* 0x0000000000f08947 */ /* 0x002fec0003800000 */
.L_x_198:
[----:B------:R-:W-:Y:S01]  /*7f50*/  IMAD R3, R0, 0x8, R3 ;  /* 0x0000000800037824 */ /* 0x000fe200078e0203 */
[----:B------:R-:W-:-:S07]  /*7f60*/  SHF.L.U32 R0, R2, 0x1f, RZ ;  /* 0x0000001f02007819 */ /* 0x000fce00000006ff */
.L_x_186:
[----:B--2---:R2:W3:Y:S02]  /*7f70*/  SYNCS.PHASECHK.TRANS64.TRYWAIT P0, [R3+URZ], R0 ;  /* 0x00000000030075a7 */ /* 0x0044e4000800017f */
[----:B---3--:R-:W-:Y:S05]  /*7f80*/  @!P0 NANOSLEEP.SYNCS 0x989680 ;  /* 0x009896800000895d */ /* 0x008fea0003900000 */
[----:B------:R-:W3:Y:S02]  /*7f90*/  @!P0 SYNCS.PHASECHK.TRANS64 P0, [R3+URZ], R0 ;  /* 0x00000000030085a7 */ /* 0x000ee4000800007f */
[----:B---3--:R-:W-:Y:S05]  /*7fa0*/  @!P0 BRA `(.L_x_186) ;  /* 0xfffffffc00f08947 */ /* 0x008fea000383ffff */
.L_x_181:
[----:B------:R-:W-:Y:S05]  /*7fb0*/  BSYNC B0 ;  /* 0x0000000000007941 */ /* 0x000fea0003800000 */
.L_x_180:
[----:B------:R-:W-:Y:S05]  /*7fc0*/  EXIT ;  /* 0x000000000000794d */ /* 0x000fea0003800000 */
.L_x_18:
[----:B0-----:R0:W1:Y:S02]  /*7fd0*/  SYNCS.PHASECHK.TRANS64.TRYWAIT P0, [R97+URZ+-0x8], R0 ;  /* 0xfffff800610075a7 */ /* 0x001064000800017f */
[----:B-1----:R-:W-:Y:S05]  /*7fe0*/  @!P0 NANOSLEEP.SYNCS 0x989680 ;  /* 0x009896800000895d */ /* 0x002fea0003900000 */
[----:B------:R-:W1:Y:S02]  /*7ff0*/  @!P0 SYNCS.PHASECHK.TRANS64 P0, [R97+URZ+-0x8], R0 ;  /* 0xfffff800610085a7 */ /* 0x000e64000800007f */
[----:B-1----:R-:W-:Y:S05]  /*8000*/  @!P0 BRA `(.L_x_18) ;  /* 0xfffffffc00f08947 */ /* 0x002fea000383ffff */
[----:B------:R-:W-:Y:S05]  /*8010*/  BRA `(.L_x_187) ;  /* 0xffffff98001c7947 */ /* 0x000fea000383ffff */
.L_x_23:
[----:B-1----:R1:W2:Y:S02]  /*8020*/  SYNCS.PHASECHK.TRANS64.TRYWAIT P1, [R3+URZ], R0 ;  /* 0x00000000030075a7 */ /* 0x0022a4000802017f */
[----:B--2---:R-:W-:Y:S05]  /*8030*/  @!P1 NANOSLEEP.SYNCS 0x989680 ;  /* 0x009896800000995d */ /* 0x004fea0003900000 */
[----:B------:R-:W2:Y:S02]  /*8040*/  @!P1 SYNCS.PHASECHK.TRANS64 P1, [R3+URZ], R0 ;  /* 0x00000000030095a7 */ /* 0x000ea4000802007f */
[----:B--2---:R-:W-:Y:S05]  /*8050*/  @!P1 BRA `(.L_x_23) ;  /* 0xfffffffc00f09947 */ /* 0x004fea000383ffff */
[----:B------:R-:W-:Y:S05]  /*8060*/  BRA `(.L_x_22) ;  /* 0xffffff9800947947 */ /* 0x000fea000383ffff */
.L_x_28:
[----:B-1----:R-:W-:-:S04]  /*8070*/  IMAD.U32 R5, RZ, RZ, UR4 ;  /* 0x00000004ff057e24 */ /* 0x002fc8000f8e00ff */
[----:B------:R1:W2:Y:S03]  /*8080*/  SYNCS.PHASECHK.TRANS64.TRYWAIT P1, [R5+URZ], R4 ;  /* 0x00000004050075a7 */ /* 0x0002a6000802017f */
[----:B--2---:R-:W-:Y:S05]  /*8090*/  @!P1 NANOSLEEP.SYNCS 0x989680 ;  /* 0x009896800000995d */ /* 0x004fea0003900000 */
[----:B------:R-:W2:Y:S02]  /*80a0*/  @!P1 SYNCS.PHASECHK.TRANS64 P1, [R5+URZ], R4 ;  /* 0x00000004050095a7 */ /* 0x000ea4000802007f */
[----:B--2---:R-:W-:Y:S05]  /*80b0*/  @!P1 BRA `(.L_x_28) ;  /* 0xfffffffc00ec9947 */ /* 0x004fea000383ffff */
[----:B------:R-:W-:Y:S05]  /*80c0*/  BRA `(.L_x_27) ;  /* 0xffffff9c00d47947 */ /* 0x000fea000383ffff */
.L_x_34:
[----:B0-----:R0:W1:Y:S02]  /*80d0*/  SYNCS.PHASECHK.TRANS64.TRYWAIT P0, [R97+URZ+0x8], R0 ;  /* 0x00000800610075a7 */ /* 0x001064000800017f */
[----:B-1----:R-:W-:Y:S05]  /*80e0*/  @!P0 NANOSLEEP.SYNCS 0x989680 ;  /* 0x009896800000895d */ /* 0x002fea0003900000 */
[----:B------:R-:W1:Y:S02]  /*80f0*/  @!P0 SYNCS.PHASECHK.TRANS64 P0, [R97+URZ+0x8], R0 ;  /* 0x00000800610085a7 */ /* 0x000e64000800007f */
[----:B-1----:R-:W-:Y:S05]  /*8100*/  @!P0 BRA `(.L_x_34) ;  /* 0xfffffffc00f08947 */ /* 0x002fea000383ffff */
[----:B------:R-:W-:Y:S05]  /*8110*/  BRA `(.L_x_188) ;  /* 0xffffffa400607947 */ /* 0x000fea000383ffff */
.L_x_167:
[----:B------:R-:W-:Y:S01]  /*8120*/  BSSY B1, `(.L_x_189) ;  /* 0x0000006000017945 */ /* 0x000fe20003800000 */
[----:B------:R-:W-:-:S07]  /*8130*/  IMAD.MOV.U32 R15, RZ, RZ, -0x1 ;  /* 0xffffffffff0f7424 */ /* 0x000fce00078e00ff */
[----:B-----5:R-:W-:Y:S05]  /*8140*/  WARPSYNC.COLLECTIVE R15, `(.L_x_190) ;  /* 0x000000000f0c7348 */ /* 0x020fea0003c00000 */
[----:B------:R-:W-:Y:S02]  /*8150*/  ELECT P6, UR62, PT ;  /* 0x00000000003e782f */ /* 0x000fe400038c0000 */
[----:B------:R-:W-:Y:S01]  /*8160*/  MOV R14, UR62 ;  /* 0x0000003e000e7c02 */ /* 0x000fe20008000f00 */
[----:B-----5:R-:W-:Y:S10]  /*8170*/  ENDCOLLECTIVE ;  /* 0x000000000000791b */ /* 0x020ff40003800000 */
.L_x_190:
[----:B------:R-:W-:Y:S05]  /*8180*/  BSYNC B1 ;  /* 0x0000000000017941 */ /* 0x000fea0003800000 */
.L_x_189:
[----:B------:R-:W-:Y:S05]  /*8190*/  BRA `(.L_x_191) ;  /* 0xffffffec00cc7947 */ /* 0x000fea000383ffff */
.L_x_170:
[----:B-1----:R1:W2:Y:S02]  /*81a0*/  SYNCS.PHASECHK.TRANS64.TRYWAIT P1, [R7+URZ+0x20], R4 ;  /* 0x00002004070075a7 */ /* 0x0022a4000802017f */
[----:B--2---:R-:W-:Y:S05]  /*81b0*/  @!P1 NANOSLEEP.SYNCS 0x989680 ;  /* 0x009896800000995d */ /* 0x004fea0003900000 */
[----:B------:R-:W2:Y:S02]  /*81c0*/  @!P1 SYNCS.PHASECHK.TRANS64 P1, [R7+URZ+0x20], R4 ;  /* 0x00002004070095a7 */ /* 0x000ea4000802007f */
[----:B--2---:R-:W-:Y:S05]  /*81d0*/  @!P1 BRA `(.L_x_170) ;  /* 0xfffffffc00f09947 */ /* 0x004fea000383ffff */
[----:B------:R-:W-:Y:S05]  /*81e0*/  BRA `(.L_x_192) ;  /* 0xfffffff000007947 */ /* 0x000fea000383ffff */
.L_x_179:
[----:B------:R-:W-:Y:S01]  /*81f0*/  BSSY B0, `(.L_x_193) ;  /* 0x0000006000007945 */ /* 0x000fe20003800000 */
[----:B------:R-:W-:-:S07]  /*8200*/  IMAD.MOV.U32 R15, RZ, RZ, -0x1 ;  /* 0xffffffffff0f7424 */ /* 0x000fce00078e00ff */
[----:B-----5:R-:W-:Y:S05]  /*8210*/  WARPSYNC.COLLECTIVE R15, `(.L_x_194) ;  /* 0x000000000f0c7348 */ /* 0x020fea0003c00000 */
[----:B------:R-:W-:Y:S02]  /*8220*/  ELECT P6, UR62, PT ;  /* 0x00000000003e782f */ /* 0x000fe400038c0000 */
[----:B------:R-:W-:Y:S01]  /*8230*/  MOV R14, UR62 ;  /* 0x0000003e000e7c02 */ /* 0x000fe20008000f00 */
[----:B-----5:R-:W-:Y:S10]  /*8240*/  ENDCOLLECTIVE ;  /* 0x000000000000791b */ /* 0x020ff40003800000 */
.L_x_194:
[----:B------:R-:W-:Y:S05]  /*8250*/  BSYNC B0 ;  /* 0x0000000000007941 */ /* 0x000fea0003800000 */
.L_x_193:
[----:B------:R-:W-:Y:S05]  /*8260*/  BRA `(.L_x_195) ;  /* 0xfffffff800a07947 */ /* 0x000fea000383ffff */
.L_x_183:
[----:B0-----:R0:W1:Y:S02]  /*8270*/  SYNCS.PHASECHK.TRANS64.TRYWAIT P0, [R7+URZ], R2 ;  /* 0x00000002070075a7 */ /* 0x001064000800017f */
[----:B-1----:R-:W-:Y:S05]  /*8280*/  @!P0 NANOSLEEP.SYNCS 0x989680 ;  /* 0x009896800000895d */ /* 0x002fea0003900000 */
[----:B------:R-:W1:Y:S02]  /*8290*/  @!P0 SYNCS.PHASECHK.TRANS64 P0, [R7+URZ], R2 ;  /* 0x00000002070085a7 */ /* 0x000e64000800007f */
[----:B-1----:R-:W-:Y:S05]  /*82a0*/  @!P0 BRA `(.L_x_183) ;  /* 0xfffffffc00f08947 */ /* 0x002fea000383ffff */
[----:B------:R-:W-:Y:S05]  /*82b0*/  BRA `(.L_x_196) ;  /* 0xfffffff800e47947 */ /* 0x000fea000383ffff */
.L_x_184:
[----:B0-----:R0:W1:Y:S02]  /*82c0*/  SYNCS.PHASECHK.TRANS64.TRYWAIT P0, [R9+URZ], R4 ;  /* 0x00000004090075a7 */ /* 0x001064000800017f */
[----:B-1----:R-:W-:Y:S05]  /*82d0*/  @!P0 NANOSLEEP.SYNCS 0x989680 ;  /* 0x009896800000895d */ /* 0x002fea0003900000 */
[----:B------:R-:W1:Y:S02]  /*82e0*/  @!P0 SYNCS.PHASECHK.TRANS64 P0, [R9+URZ], R4 ;  /* 0x00000004090085a7 */ /* 0x000e64000800007f */
[----:B-1----:R-:W-:Y:S05]  /*82f0*/  @!P0 BRA `(.L_x_184) ;  /* 0xfffffffc00f08947 */ /* 0x002fea000383ffff */
[----:B------:R-:W-:Y:S05]  /*8300*/  BRA `(.L_x_197) ;  /* 0xfffffff800f47947 */ /* 0x000fea000383ffff */
.L_x_185:
[----:B-1----:R1:W2:Y:S02]  /*8310*/  SYNCS.PHASECHK.TRANS64.TRYWAIT P0, [R6+URZ], R5 ;  /* 0x00000005060075a7 */ /* 0x0022a4000800017f */
[----:B--2---:R-:W-:Y:S05]  /*8320*/  @!P0 NANOSLEEP.SYNCS 0x989680 ;  /* 0x009896800000895d */ /* 0x004fea0003900000 */
[----:B------:R-:W2:Y:S02]  /*8330*/  @!P0 SYNCS.PHASECHK.TRANS64 P0, [R6+URZ], R5 ;  /* 0x00000005060085a7 */ /* 0x000ea4000800007f */
[----:B--2---:R-:W-:Y:S05]  /*8340*/  @!P0 BRA `(.L_x_185) ;  /* 0xfffffffc00f08947 */ /* 0x004fea000383ffff */
[----:B------:R-:W-:Y:S05]  /*8350*/  BRA `(.L_x_198) ;  /* 0xfffffff800fc7947 */ /* 0x000fea000383ffff */
.L_x_199:
[----:B------:R-:W-:-:S00]  /*8360*/  BRA `(.L_x_199) ;  /* 0xfffffffc00fc7947 */ /* 0x000fc0000383ffff */
[----:B------:R-:W-:-:S00]  /*8370*/  NOP ;  /* 0x0000000000007918 */ /* 0x000fc00000000000 */
        /* <DEDUP_REMOVED lines=8> */
.L_x_200:


//--------------------- .nv.global.init           --------------------------
	.section	.nv.global.init,"aw",@progbits
.nv.global.init:
	.type		$str$22,@object
	.size		$str$22,($str$23 - $str$22)
$str$22:
        /*0000*/ 	.byte	0x6b, 0x5f, 0x74, 0x69, 0x6c, 0x65, 0x5f, 0x63, 0x6f, 0x75, 0x6e, 0x74, 0x20, 0x3e, 0x3d, 0x20
        /*0010*/ 	.byte	0x31, 0x00
	.type		$str$23,@object
	.size		$str$23,(__unnamed_1 - $str$23)
$str$23:
        /*0012*/ 	.byte	0x2f, 0x74, 0x6d, 0x70, 0x2f, 0x63, 0x75, 0x74, 0x6c, 0x61, 0x73, 0x73, 0x5f, 0x73, 0x77, 0x65
        /*0022*/ 	.byte	0x65, 0x70, 0x5f, 0x73, 0x72, 0x63, 0x2f, 0x69, 0x6e, 0x63, 0x6c, 0x75, 0x64, 0x65, 0x2f, 0x63
        /*0032*/ 	.byte	0x75, 0x74, 0x6c, 0x61, 0x73, 0x73, 0x2f, 0x67, 0x65, 0x6d, 0x6d, 0x2f, 0x63, 0x6f, 0x6c, 0x6c
        /*0042*/ 	.byte	0x65, 0x63, 0x74, 0x69, 0x76, 0x65, 0x2f, 0x73, 0x6d, 0x39, 0x30, 0x5f, 0x6d, 0x6d, 0x61, 0x5f
        /*0052*/ 	.byte	0x74, 0x6d, 0x61, 0x5f, 0x67, 0x6d, 0x6d, 0x61, 0x5f, 0x73, 0x73, 0x5f, 0x77, 0x61, 0x72, 0x70
        /*0062*/ 	.byte	0x73, 0x70, 0x65, 0x63, 0x69, 0x61, 0x6c, 0x69, 0x7a, 0x65, 0x64, 0x2e, 0x68, 0x70, 0x70, 0x00
	.type		__unnamed_1,@object
	.size		__unnamed_1,(.L_0 - __unnamed_1)
__unnamed_1:
        /*0072*/ 	.byte	0x76, 0x6f, 0x69, 0x64, 0x20, 0x63, 0x75, 0x74, 0x6c, 0x61, 0x73, 0x73, 0x3a, 0x3a, 0x67, 0x65
        /* <DEDUP_REMOVED lines=180> */
        /*0bc2*/ 	.byte	0x3a, 0x3a, 0x69, 0x64, 0x65, 0x6e, 0x74, 0x69, 0x74, 0x79, 0x5d, 0x00
.L_0:


//--------------------- .nv.shared._ZN7cutlass13device_kernelINS_4gemm6kernel13GemmUniversalIN4cute5tupleIJiiiiEEENS1_10collective13CollectiveMmaINS1_34MainloopSm90TmaGmmaWarpSpecializedILi4ENS5_IJNS4_1CILi8EEENSA_ILi1EEESC_EEENS1_32KernelTmaWarpSpecializedPingpongEEENS5_IJNSA_ILi64EEENSA_ILi128EEESH_EEENS_10bfloat16_tENS5_IJlSC_lEEESJ_SK_NS4_8TiledMMAINS4_8MMA_AtomIJNS4_4SM904GMMA28MMA_64x128x16_F32BF16BF16_SSILNSO_5MajorE0ELSQ_0ELNSO_7ScaleInE1ELSR_1EEEEEENS4_6LayoutINS5_IJSC_SC_SC_EEENS5_IJNSA_ILi0EEESW_SW_EEEEENS5_IJNS4_10UnderscoreESZ_SZ_EEEEENS4_13SM90_TMA_LOADENS4_14ComposedLayoutINS4_7SwizzleILi3ELi4ELi3EEENS4_18smem_ptr_flag_bitsILi16EEENSU_INS5_IJSB_SG_EEENS5_IJSG_SC_EEEEEEEvNS4_8identityENS4_23SM90_TMA_LOAD_MULTICASTES1B_vS1C_EENS_8epilogue10collective6detail29Sm90TmaWarpSpecializedAdapterINS1G_15DefaultEpilogueISJ_SK_SK_NS1F_6thread17LinearCombinationISJ_Li1EffLNS1K_9ScaleType4KindE0ELNS_15FloatRoundStyleE2ESJ_EENS1_15EpilogueDefaultEEEEEvvEEEEvNT_6ParamsE --------------------------
	.section	.nv.shared._ZN7cutlass13device_kernelINS_4gemm6kernel13GemmUniversalIN4cute5tupleIJiiiiEEENS1_10collective13CollectiveMmaINS1_34MainloopSm90TmaGmmaWarpSpecializedILi4ENS5_IJNS4_1CILi8EEENSA_ILi1EEESC_EEENS1_32KernelTmaWarpSpecializedPingpongEEENS5_IJNSA_ILi64EEENSA_ILi128EEESH_EEENS_10bfloat16_tENS5_IJlSC_lEEESJ_SK_NS4_8TiledMMAINS4_8MMA_AtomIJNS4_4SM904GMMA28MMA_64x128x16_F32BF16BF16_SSILNSO_5MajorE0ELSQ_0ELNSO_7ScaleInE1ELSR_1EEEEEENS4_6LayoutINS5_IJSC_SC_SC_EEENS5_IJNSA_ILi0EEESW_SW_EEEEENS5_IJNS4_10UnderscoreESZ_SZ_EEEEENS4_13SM90_TMA_LOADENS4_14ComposedLayoutINS4_7SwizzleILi3ELi4ELi3EEENS4_18smem_ptr_flag_bitsILi16EEENSU_INS5_IJSB_SG_EEENS5_IJSG_SC_EEEEEEEvNS4_8identityENS4_23SM90_TMA_LOAD_MULTICASTES1B_vS1C_EENS_8epilogue10collective6detail29Sm90TmaWarpSpecializedAdapterINS1G_15DefaultEpilogueISJ_SK_SK_NS1F_6thread17LinearCombinationISJ_Li1EffLNS1K_9ScaleType4KindE0ELNS_15FloatRoundStyleE2ESJ_EENS1_15EpilogueDefaultEEEEEvvEEEEvNT_6ParamsE,"aw",@nobits
	.sectionflags	@""
	.align	16
	.zero		1024


//--------------------- .nv.shared.reserved.0     --------------------------
	.section	.nv.shared.reserved.0,"aw",@nobits
	.weak		__nv_reservedSMEM_offset_0_alias
	.size		__nv_reservedSMEM_offset_0_alias, 0, 0
	.other		__nv_reservedSMEM_offset_0_alias,@"STO_CUDA_RESERVED_SHARED STV_DEFAULT"
__nv_reservedSMEM_offset_0_alias:
	.zero		0


//--------------------- .nv.global                --------------------------
	.section	.nv.global,"aw",@nobits
.nv.global:
	.type		_ZN40_INTERNAL_3f002858_4_k_cu_673dc4c8_242004cute1_E,@object
	.size		_ZN40_INTERNAL_3f002858_4_k_cu_673dc4c8_242004cute1_E,(_ZN40_INTERNAL_3f002858_4_k_cu_673dc4c8_242004cuda3std3__45__cpo6cbeginE - _ZN40_INTERNAL_3f002858_4_k_cu_673dc4c8_242004cute1_E)
_ZN40_INTERNAL_3f002858_4_k_cu_673dc4c8_242004cute1_E:
	.zero		1
	.type		_ZN40_INTERNAL_3f002858_4_k_cu_673dc4c8_242004cuda3std3__45__cpo6cbeginE,@object
	.size		_ZN40_INTERNAL_3f002858_4_k_cu_673dc4c8_242004cuda3std3__45__cpo6cbeginE,(_ZN40_INTERNAL_3f002858_4_k_cu_673dc4c8_242004cuda3std3__48in_placeE - _ZN40_INTERNAL_3f002858_4_k_cu_673dc4c8_242004cuda3std3__45__cpo6cbeginE)
_ZN40_INTERNAL_3f002858_4_k_cu_673dc4c8_242004cuda3std3__45__cpo6cbeginE:
	.zero		1
	.type		_ZN40_INTERNAL_3f002858_4_k_cu_673dc4c8_242004cuda3std3__48in_placeE,@object
	.size		_ZN40_INTERNAL_3f002858_4_k_cu_673dc4c8_242004cuda3std3__48in_placeE,(_ZN40_INTERNAL_3f002858_4_k_cu_673dc4c8_242004cuda3std6ranges3__45__cpo9iter_moveE - _ZN40_INTERNAL_3f002858_4_k_cu_673dc4c8_242004cuda3std3__48in_placeE)
_ZN40_INTERNAL_3f002858_4_k_cu_673dc4c8_242004cuda3std3__48in_placeE:
	.zero		1
	.type		_ZN40_INTERNAL_3f002858_4_k_cu_673dc4c8_242004cuda3std6ranges3__45__cpo9iter_moveE,@object
	.size		_ZN40_INTERNAL_3f002858_4_k_cu_673dc4c8_242004cuda3std6ranges3__45__cpo9iter_moveE,(_ZN40_INTERNAL_3f002858_4_k_cu_673dc4c8_242004cuda3std3__45__cpo5beginE - _ZN40_INTERNAL_3f002858_4_k_cu_673dc4c8_242004cuda3std6ranges3__45__cpo9iter_moveE)
_ZN40_INTERNAL_3f002858_4_k_cu_673dc4c8_242004cuda3std6ranges3__45__cpo9iter_moveE:
	.zero		1
	.type		_ZN40_INTERNAL_3f002858_4_k_cu_673dc4c8_242004cuda3std3__45__cpo5beginE,@object
	.size		_ZN40_INTERNAL_3f002858_4_k_cu_673dc4c8_242004cuda3std3__45__cpo5beginE,(_ZN40_INTERNAL_3f002858_4_k_cu_673dc4c8_242004cuda3std3__442_GLOBAL__N__3f002858_4_k_cu_673dc4c8_242006ignoreE - _ZN40_INTERNAL_3f002858_4_k_cu_673dc4c8_242004cuda3std3__45__cpo5beginE)
_ZN40_INTERNAL_3f002858_4_k_cu_673dc4c8_242004cuda3std3__45__cpo5beginE:
	.zero		1
	.type		_ZN40_INTERNAL_3f002858_4_k_cu_673dc4c8_242004cuda3std3__442_GLOBAL__N__3f002858_4_k_cu_673dc4c8_242006ignoreE,@object
	.size		_ZN40_INTERNAL_3f002858_4_k_cu_673dc4c8_242004cuda3std3__442_GLOBAL__N__3f002858_4_k_cu_673dc4c8_242006ignoreE,(_ZN40_INTERNAL_3f002858_4_k_cu_673dc4c8_242004cute7productE - _ZN40_INTERNAL_3f002858_4_k_cu_673dc4c8_242004cuda3std3__442_GLOBAL__N__3f002858_4_k_cu_673dc4c8_242006ignoreE)
_ZN40_INTERNAL_3f002858_4_k_cu_673dc4c8_242004cuda3std3__442_GLOBAL__N__3f002858_4_k_cu_673dc4c8_242006ignoreE:
	.zero		1
	.type		_ZN40_INTERNAL_3f002858_4_k_cu_673dc4c8_242004cute7productE,@object
	.size		_ZN40_INTERNAL_3f002858_4_k_cu_673dc4c8_242004cute7productE,(_ZN40_INTERNAL_3f002858_4_k_cu_673dc4c8_242004cuda3std3__45__cpo3endE - _ZN40_INTERNAL_3f002858_4_k_cu_673dc4c8_242004cute7productE)
_ZN40_INTERNAL_3f002858_4_k_cu_673dc4c8_242004cute7productE:
	.zero		1
	.type		_ZN40_INTERNAL_3f002858_4_k_cu_673dc4c8_242004cuda3std3__45__cpo3endE,@object
	.size		_ZN40_INTERNAL_3f002858_4_k_cu_673dc4c8_242004cuda3std3__45__cpo3endE,(_ZN40_INTERNAL_3f002858_4_k_cu_673dc4c8_242004cuda3std3__419piecewise_constructE - _ZN40_INTERNAL_3f002858_4_k_cu_673dc4c8_242004cuda3std3__45__cpo3endE)
_ZN40_INTERNAL_3f002858_4_k_cu_673dc4c8_242004cuda3std3__45__cpo3endE:
	.zero		1
	.type		_ZN40_INTERNAL_3f002858_4_k_cu_673dc4c8_242004cuda3std3__419piecewise_constructE,@object
	.size		_ZN40_INTERNAL_3f002858_4_k_cu_673dc4c8_242004cuda3std3__419piecewise_constructE,(_ZN40_INTERNAL_3f002858_4_k_cu_673dc4c8_242004cuda3std3__45__cpo4cendE - _ZN40_INTERNAL_3f002858_4_k_cu_673dc4c8_242004cuda3std3__419piecewise_constructE)
_ZN40_INTERNAL_3f002858_4_k_cu_673dc4c8_242004cuda3std3__419piecewise_constructE:
	.zero		1
	.type		_ZN40_INTERNAL_3f002858_4_k_cu_673dc4c8_242004cuda3std3__45__cpo4cendE,@object
	.size		_ZN40_INTERNAL_3f002858_4_k_cu_673dc4c8_242004cuda3std3__45__cpo4cendE,(_ZN40_INTERNAL_3f002858_4_k_cu_673dc4c8_242004cuda3std6ranges3__45__cpo4swapE - _ZN40_INTERNAL_3f002858_4_k_cu_673dc4c8_242004cuda3std3__45__cpo4cendE)
_ZN40_INTERNAL_3f002858_4_k_cu_673dc4c8_242004cuda3std3__45__cpo4cendE:
	.zero		1
	.type		_ZN40_INTERNAL_3f002858_4_k_cu_673dc4c8_242004cuda3std6ranges3__45__cpo4swapE,@object
	.size		_ZN40_INTERNAL_3f002858_4_k_cu_673dc4c8_242004cuda3std6ranges3__45__cpo4swapE,(.L_8 - _ZN40_INTERNAL_3f002858_4_k_cu_673dc4c8_242004cuda3std6ranges3__45__cpo4swapE)
_ZN40_INTERNAL_3f002858_4_k_cu_673dc4c8_242004cuda3std6ranges3__45__cpo4swapE:
	.zero		1
.L_8:


//--------------------- .nv.constant0._ZN7cutlass13device_kernelINS_4gemm6kernel13GemmUniversalIN4cute5tupleIJiiiiEEENS1_10collective13CollectiveMmaINS1_34MainloopSm90TmaGmmaWarpSpecializedILi4ENS5_IJNS4_1CILi8EEENSA_ILi1EEESC_EEENS1_32KernelTmaWarpSpecializedPingpongEEENS5_IJNSA_ILi64EEENSA_ILi128EEESH_EEENS_10bfloat16_tENS5_IJlSC_lEEESJ_SK_NS4_8TiledMMAINS4_8MMA_AtomIJNS4_4SM904GMMA28MMA_64x128x16_F32BF16BF16_SSILNSO_5MajorE0ELSQ_0ELNSO_7ScaleInE1ELSR_1EEEEEENS4_6LayoutINS5_IJSC_SC_SC_EEENS5_IJNSA_ILi0EEESW_SW_EEEEENS5_IJNS4_10UnderscoreESZ_SZ_EEEEENS4_13SM90_TMA_LOADENS4_14ComposedLayoutINS4_7SwizzleILi3ELi4ELi3EEENS4_18smem_ptr_flag_bitsILi16EEENSU_INS5_IJSB_SG_EEENS5_IJSG_SC_EEEEEEEvNS4_8identityENS4_23SM90_TMA_LOAD_MULTICASTES1B_vS1C_EENS_8epilogue10collective6detail29Sm90TmaWarpSpecializedAdapterINS1G_15DefaultEpilogueISJ_SK_SK_NS1F_6thread17LinearCombinationISJ_Li1EffLNS1K_9ScaleType4KindE0ELNS_15FloatRoundStyleE2ESJ_EENS1_15EpilogueDefaultEEEEEvvEEEEvNT_6ParamsE --------------------------
	.section	.nv.constant0._ZN7cutlass13device_kernelINS_4gemm6kernel13GemmUniversalIN4cute5tupleIJiiiiEEENS1_10collective13CollectiveMmaINS1_34MainloopSm90TmaGmmaWarpSpecializedILi4ENS5_IJNS4_1CILi8EEENSA_ILi1EEESC_EEENS1_32KernelTmaWarpSpecializedPingpongEEENS5_IJNSA_ILi64EEENSA_ILi128EEESH_EEENS_10bfloat16_tENS5_IJlSC_lEEESJ_SK_NS4_8TiledMMAINS4_8MMA_AtomIJNS4_4SM904GMMA28MMA_64x128x16_F32BF16BF16_SSILNSO_5MajorE0ELSQ_0ELNSO_7ScaleInE1ELSR_1EEEEEENS4_6LayoutINS5_IJSC_SC_SC_EEENS5_IJNSA_ILi0EEESW_SW_EEEEENS5_IJNS4_10UnderscoreESZ_SZ_EEEEENS4_13SM90_TMA_LOADENS4_14ComposedLayoutINS4_7SwizzleILi3ELi4ELi3EEENS4_18smem_ptr_flag_bitsILi16EEENSU_INS5_IJSB_SG_EEENS5_IJSG_SC_EEEEEEEvNS4_8identityENS4_23SM90_TMA_LOAD_MULTICASTES1B_vS1C_EENS_8epilogue10collective6detail29Sm90TmaWarpSpecializedAdapterINS1G_15DefaultEpilogueISJ_SK_SK_NS1F_6thread17LinearCombinationISJ_Li1EffLNS1K_9ScaleType4KindE0ELNS_15FloatRoundStyleE2ESJ_EENS1_15EpilogueDefaultEEEEEvvEEEEvNT_6ParamsE,"a",@progbits
	.sectionflags	@""
	.align	4
.nv.constant0._ZN7cutlass13device_kernelINS_4gemm6kernel13GemmUniversalIN4cute5tupleIJiiiiEEENS1_10collective13CollectiveMmaINS1_34MainloopSm90TmaGmmaWarpSpecializedILi4ENS5_IJNS4_1CILi8EEENSA_ILi1EEESC_EEENS1_32KernelTmaWarpSpecializedPingpongEEENS5_IJNSA_ILi64EEENSA_ILi128EEESH_EEENS_10bfloat16_tENS5_IJlSC_lEEESJ_SK_NS4_8TiledMMAINS4_8MMA_AtomIJNS4_4SM904GMMA28MMA_64x128x16_F32BF16BF16_SSILNSO_5MajorE0ELSQ_0ELNSO_7ScaleInE1ELSR_1EEEEEENS4_6LayoutINS5_IJSC_SC_SC_EEENS5_IJNSA_ILi0EEESW_SW_EEEEENS5_IJNS4_10UnderscoreESZ_SZ_EEEEENS4_13SM90_TMA_LOADENS4_14ComposedLayoutINS4_7SwizzleILi3ELi4ELi3EEENS4_18smem_ptr_flag_bitsILi16EEENSU_INS5_IJSB_SG_EEENS5_IJSG_SC_EEEEEEEvNS4_8identityENS4_23SM90_TMA_LOAD_MULTICASTES1B_vS1C_EENS_8epilogue10collective6detail29Sm90TmaWarpSpecializedAdapterINS1G_15DefaultEpilogueISJ_SK_SK_NS1F_6thread17LinearCombinationISJ_Li1EffLNS1K_9ScaleType4KindE0ELNS_15FloatRoundStyleE2ESJ_EENS1_15EpilogueDefaultEEEEEvvEEEEvNT_6ParamsE:
	.zero		1664


//--------------------- SYMBOLS --------------------------

	.type		.nv.reservedSmem.offset0,@object
	.size		.nv.reservedSmem.offset0,0x4
	.type		__assertfail,@function
